def attn_fwd(
    Q,
    K,
    V,
    Out,
    Lse,
    sm_scale,
    stride_qz,
    stride_qh,
    stride_qm,
    stride_qk,
    stride_kz,
    stride_kh,
    stride_kn,
    stride_kk,
    stride_vz,
    stride_vh,
    stride_vn,
    stride_vk,
    stride_oz,
    stride_oh,
    stride_om,
    stride_ok,
    seqlen_q,
    seqlen_k,
    BLOCK_M: tl.constexpr,
    BLOCK_N: tl.constexpr,
    HEAD_DIM: tl.constexpr,
    CAUSAL: tl.constexpr,
):
    start_m = tl.program_id(0)
    off_hz = tl.program_id(1)
    q_off = off_hz * stride_qh
    k_off = off_hz * stride_kh
    v_off = off_hz * stride_vh
    offs_m = start_m * BLOCK_M + tl.arange(0, BLOCK_M)
    offs_d = tl.arange(0, HEAD_DIM)
    offs_n = tl.arange(0, BLOCK_N)
    q_ptrs = Q + q_off + offs_m[:, None] * stride_qm + offs_d[None, :] * stride_qk
    k_ptrs = K + k_off + offs_d[:, None] * stride_kk + offs_n[None, :] * stride_kn
    v_ptrs = V + v_off + offs_n[:, None] * stride_vn + offs_d[None, :] * stride_vk
    m_i = tl.full([BLOCK_M], float("-inf"), dtype=tl.float32)
    l_i = tl.zeros([BLOCK_M], dtype=tl.float32) + 1.0
    acc = tl.zeros([BLOCK_M, HEAD_DIM], dtype=tl.float32)
    q = tl.load(q_ptrs)
    acc, l_i, m_i = _attn_fwd_inner(
        acc,
        l_i,
        m_i,
        q,
        k_ptrs,
        v_ptrs,
        sm_scale,
        stride_kn,
        stride_vn,
        start_m,
        seqlen_k,
        BLOCK_M,
        BLOCK_N,
        HEAD_DIM,
        CAUSAL,
    )
    acc = acc / l_i[:, None]
    lse = m_i + tl.math.log2(l_i) / 1.4426950408889634
    o_ptrs = (
        Out
        + off_hz * stride_oh
        + offs_m[:, None] * stride_om
        + offs_d[None, :] * stride_ok
    )
    tl.store(o_ptrs, acc.to(Out.dtype.element_ty))
    tl.store(Lse + off_hz * seqlen_q + offs_m, lse)

# config = {"BLOCK_M": 32, "BLOCK_N": 64, "HEAD_DIM": 64, "arch": "sm_100", "causal": false, "dtype": "fp16", "num_stages": 2, "num_warps": 8}
# arch = sm_100


// ===== COMPILED SASS (sm_100a) =====

	.target	sm_100a

	.elftype	@"ET_EXEC"


//--------------------- .note.nv.tkinfo           --------------------------
	.section	.note.nv.tkinfo,"",@"SHT_NOTE"
	.sectionflags	@"SHF_NOTE_NV_TKINFO"
	.tkinfo
        /*0018*/ 	.word	0x00000081
        /*0030*/ 	.string	""
        /*0030*/ 	.string	"ptxas-blackwell"
        /*0030*/ 	.string	"Cuda compilation tools, release 12.9, V12.9.86"
        /*0030*/ 	.string	"Build cuda_12.9.r12.9/compiler.36037853_0"
        /*0030*/ 	.string	"-v  -suppress-debug-info  -lineinfo  -arch sm_100a "



//--------------------- .note.nv.cuver            --------------------------
	.section	.note.nv.cuver,"",@"SHT_NOTE"
	.sectionflags	@"SHF_NOTE_NV_CUVER"
        /*0018*/ 	.short	0x0001
        /*001a*/ 	.short	0x0064
        /*001c*/ 	.short	0x0001
        /*001e*/ 	.short	0x0000
        /*0020*/ 	.short	0x0001
        /*0022*/ 	.short	0x0000


//--------------------- .nv.info                  --------------------------
	.section	.nv.info,"",@"SHT_CUDA_INFO"
	.align	4


	//----- nvinfo : EIATTR_REGCOUNT
	.align		4
        /*0000*/ 	.byte	0x04, 0x2f
        /*0002*/ 	.short	(.L_2 - .L_1)
	.align		4
.L_1:
        /*0004*/ 	.word	index@(attn_fwd)
        /*0008*/ 	.word	0x00000080


	//----- nvinfo : EIATTR_FRAME_SIZE
	.align		4
.L_2:
        /*000c*/ 	.byte	0x04, 0x11
        /*000e*/ 	.short	(.L_4 - .L_3)
	.align		4
.L_3:
        /*0010*/ 	.word	index@(attn_fwd)
        /*0014*/ 	.word	0x00000000


	//----- nvinfo : EIATTR_MIN_STACK_SIZE
	.align		4
.L_4:
        /*0018*/ 	.byte	0x04, 0x12
        /*001a*/ 	.short	(.L_6 - .L_5)
	.align		4
.L_5:
        /*001c*/ 	.word	index@(attn_fwd)
        /*0020*/ 	.word	0x00000000
.L_6:


//--------------------- .nv.info.attn_fwd         --------------------------
	.section	.nv.info.attn_fwd,"",@"SHT_CUDA_INFO"
	.sectionflags	@""
	.align	4


	//----- nvinfo : EIATTR_CUDA_API_VERSION
	.align		4
        /*0000*/ 	.byte	0x04, 0x37
        /*0002*/ 	.short	(.L_8 - .L_7)
.L_7:
        /*0004*/ 	.word	0x00000081


	//----- nvinfo : EIATTR_KPARAM_INFO
	.align		4
.L_8:
        /*0008*/ 	.byte	0x04, 0x17
        /*000a*/ 	.short	(.L_10 - .L_9)
.L_9:
        /*000c*/ 	.word	0x00000000
        /*0010*/ 	.short	0x0019
        /*0012*/ 	.short	0x0080
        /*0014*/ 	.byte	0x00, 0xf4, 0x21, 0x00


	//----- nvinfo : EIATTR_KPARAM_INFO
	.align		4
.L_10:
        /*0018*/ 	.byte	0x04, 0x17
        /*001a*/ 	.short	(.L_12 - .L_11)
.L_11:
        /*001c*/ 	.word	0x00000000
        /*0020*/ 	.short	0x0018
        /*0022*/ 	.short	0x0078
        /*0024*/ 	.byte	0x00, 0xf4, 0x21, 0x00


	//----- nvinfo : EIATTR_KPARAM_INFO
	.align		4
.L_12:
        /*0028*/ 	.byte	0x04, 0x17
        /*002a*/ 	.short	(.L_14 - .L_13)
.L_13:
        /*002c*/ 	.word	0x00000000
        /*0030*/ 	.short	0x0017
        /*0032*/ 	.short	0x0070
        /*0034*/ 	.byte	0x00, 0xf0, 0x11, 0x00


	//----- nvinfo : EIATTR_KPARAM_INFO
	.align		4
.L_14:
        /*0038*/ 	.byte	0x04, 0x17
        /*003a*/ 	.short	(.L_16 - .L_15)
.L_15:
        /*003c*/ 	.word	0x00000000
        /*0040*/ 	.short	0x0016
        /*0042*/ 	.short	0x006c
        /*0044*/ 	.byte	0x00, 0xf0, 0x11, 0x00


	//----- nvinfo : EIATTR_KPARAM_INFO
	.align		4
.L_16:
        /*0048*/ 	.byte	0x04, 0x17
        /*004a*/ 	.short	(.L_18 - .L_17)
.L_17:
        /*004c*/ 	.word	0x00000000
        /*0050*/ 	.short	0x0015
        /*0052*/ 	.short	0x0068
        /*0054*/ 	.byte	0x00, 0xf0, 0x11, 0x00


	//----- nvinfo : EIATTR_KPARAM_INFO
	.align		4
.L_18:
        /*0058*/ 	.byte	0x04, 0x17
        /*005a*/ 	.short	(.L_20 - .L_19)
.L_19:
        /*005c*/ 	.word	0x00000000
        /*0060*/ 	.short	0x0014
        /*0062*/ 	.short	0x0064
        /*0064*/ 	.byte	0x00, 0xf0, 0x11, 0x00


	//----- nvinfo : EIATTR_KPARAM_INFO
	.align		4
.L_20:
        /*0068*/ 	.byte	0x04, 0x17
        /*006a*/ 	.short	(.L_22 - .L_21)
.L_21:
        /*006c*/ 	.word	0x00000000
        /*0070*/ 	.short	0x0013
        /*0072*/ 	.short	0x0060
        /*0074*/ 	.byte	0x00, 0xf0, 0x11, 0x00


	//----- nvinfo : EIATTR_KPARAM_INFO
	.align		4
.L_22:
        /*0078*/ 	.byte	0x04, 0x17
        /*007a*/ 	.short	(.L_24 - .L_23)
.L_23:
        /*007c*/ 	.word	0x00000000
        /*0080*/ 	.short	0x0012
        /*0082*/ 	.short	0x005c
        /*0084*/ 	.byte	0x00, 0xf0, 0x11, 0x00


	//----- nvinfo : EIATTR_KPARAM_INFO
	.align		4
.L_24:
        /*0088*/ 	.byte	0x04, 0x17
        /*008a*/ 	.short	(.L_26 - .L_25)
.L_25:
        /*008c*/ 	.word	0x00000000
        /*0090*/ 	.short	0x0011
        /*0092*/ 	.short	0x0058
        /*0094*/ 	.byte	0x00, 0xf0, 0x11, 0x00


	//----- nvinfo : EIATTR_KPARAM_INFO
	.align		4
.L_26:
        /*0098*/ 	.byte	0x04, 0x17
        /*009a*/ 	.short	(.L_28 - .L_27)
.L_27:
        /*009c*/ 	.word	0x00000000
        /*00a0*/ 	.short	0x0010
        /*00a2*/ 	.short	0x0054
        /*00a4*/ 	.byte	0x00, 0xf0, 0x11, 0x00


	//----- nvinfo : EIATTR_KPARAM_INFO
	.align		4
.L_28:
        /*00a8*/ 	.byte	0x04, 0x17
        /*00aa*/ 	.short	(.L_30 - .L_29)
.L_29:
        /*00ac*/ 	.word	0x00000000
        /*00b0*/ 	.short	0x000f
        /*00b2*/ 	.short	0x0050
        /*00b4*/ 	.byte	0x00, 0xf0, 0x11, 0x00


	//----- nvinfo : EIATTR_KPARAM_INFO
	.align		4
.L_30:
        /*00b8*/ 	.byte	0x04, 0x17
        /*00ba*/ 	.short	(.L_32 - .L_31)
.L_31:
        /*00bc*/ 	.word	0x00000000
        /*00c0*/ 	.short	0x000e
        /*00c2*/ 	.short	0x004c
        /*00c4*/ 	.byte	0x00, 0xf0, 0x11, 0x00


	//----- nvinfo : EIATTR_KPARAM_INFO
	.align		4
.L_32:
        /*00c8*/ 	.byte	0x04, 0x17
        /*00ca*/ 	.short	(.L_34 - .L_33)
.L_33:
        /*00cc*/ 	.word	0x00000000
        /*00d0*/ 	.short	0x000d
        /*00d2*/ 	.short	0x0048
        /*00d4*/ 	.byte	0x00, 0xf0, 0x11, 0x00


	//----- nvinfo : EIATTR_KPARAM_INFO
	.align		4
.L_34:
        /*00d8*/ 	.byte	0x04, 0x17
        /*00da*/ 	.short	(.L_36 - .L_35)
.L_35:
        /*00dc*/ 	.word	0x00000000
        /*00e0*/ 	.short	0x000c
        /*00e2*/ 	.short	0x0044
        /*00e4*/ 	.byte	0x00, 0xf0, 0x11, 0x00


	//----- nvinfo : EIATTR_KPARAM_INFO
	.align		4
.L_36:
        /*00e8*/ 	.byte	0x04, 0x17
        /*00ea*/ 	.short	(.L_38 - .L_37)
.L_37:
        /*00ec*/ 	.word	0x00000000
        /*00f0*/ 	.short	0x000b
        /*00f2*/ 	.short	0x0040
        /*00f4*/ 	.byte	0x00, 0xf0, 0x11, 0x00


	//----- nvinfo : EIATTR_KPARAM_INFO
	.align		4
.L_38:
        /*00f8*/ 	.byte	0x04, 0x17
        /*00fa*/ 	.short	(.L_40 - .L_39)
.L_39:
        /*00fc*/ 	.word	0x00000000
        /*0100*/ 	.short	0x000a
        /*0102*/ 	.short	0x003c
        /*0104*/ 	.byte	0x00, 0xf0, 0x11, 0x00


	//----- nvinfo : EIATTR_KPARAM_INFO
	.align		4
.L_40:
        /*0108*/ 	.byte	0x04, 0x17
        /*010a*/ 	.short	(.L_42 - .L_41)
.L_41:
        /*010c*/ 	.word	0x00000000
        /*0110*/ 	.short	0x0009
        /*0112*/ 	.short	0x0038
        /*0114*/ 	.byte	0x00, 0xf0, 0x11, 0x00


	//----- nvinfo : EIATTR_KPARAM_INFO
	.align		4
.L_42:
        /*0118*/ 	.byte	0x04, 0x17
        /*011a*/ 	.short	(.L_44 - .L_43)
.L_43:
        /*011c*/ 	.word	0x00000000
        /*0120*/ 	.short	0x0008
        /*0122*/ 	.short	0x0034
        /*0124*/ 	.byte	0x00, 0xf0, 0x11, 0x00


	//----- nvinfo : EIATTR_KPARAM_INFO
	.align		4
.L_44:
        /*0128*/ 	.byte	0x04, 0x17
        /*012a*/ 	.short	(.L_46 - .L_45)
.L_45:
        /*012c*/ 	.word	0x00000000
        /*0130*/ 	.short	0x0007
        /*0132*/ 	.short	0x0030
        /*0134*/ 	.byte	0x00, 0xf0, 0x11, 0x00


	//----- nvinfo : EIATTR_KPARAM_INFO
	.align		4
.L_46:
        /*0138*/ 	.byte	0x04, 0x17
        /*013a*/ 	.short	(.L_48 - .L_47)
.L_47:
        /*013c*/ 	.word	0x00000000
        /*0140*/ 	.short	0x0006
        /*0142*/ 	.short	0x002c
        /*0144*/ 	.byte	0x00, 0xf0, 0x11, 0x00


	//----- nvinfo : EIATTR_KPARAM_INFO
	.align		4
.L_48:
        /*0148*/ 	.byte	0x04, 0x17
        /*014a*/ 	.short	(.L_50 - .L_49)
.L_49:
        /*014c*/ 	.word	0x00000000
        /*0150*/ 	.short	0x0005
        /*0152*/ 	.short	0x0028
        /*0154*/ 	.byte	0x00, 0xf0, 0x11, 0x00


	//----- nvinfo : EIATTR_KPARAM_INFO
	.align		4
.L_50:
        /*0158*/ 	.byte	0x04, 0x17
        /*015a*/ 	.short	(.L_52 - .L_51)
.L_51:
        /*015c*/ 	.word	0x00000000
        /*0160*/ 	.short	0x0004
        /*0162*/ 	.short	0x0020
        /*0164*/ 	.byte	0x00, 0xf4, 0x21, 0x00


	//----- nvinfo : EIATTR_KPARAM_INFO
	.align		4
.L_52:
        /*0168*/ 	.byte	0x04, 0x17
        /*016a*/ 	.short	(.L_54 - .L_53)
.L_53:
        /*016c*/ 	.word	0x00000000
        /*0170*/ 	.short	0x0003
        /*0172*/ 	.short	0x0018
        /*0174*/ 	.byte	0x00, 0xf4, 0x21, 0x00


	//----- nvinfo : EIATTR_KPARAM_INFO
	.align		4
.L_54:
        /*0178*/ 	.byte	0x04, 0x17
        /*017a*/ 	.short	(.L_56 - .L_55)
.L_55:
        /*017c*/ 	.word	0x00000000
        /*0180*/ 	.short	0x0002
        /*0182*/ 	.short	0x0010
        /*0184*/ 	.byte	0x00, 0xf4, 0x21, 0x00


	//----- nvinfo : EIATTR_KPARAM_INFO
	.align		4
.L_56:
        /*0188*/ 	.byte	0x04, 0x17
        /*018a*/ 	.short	(.L_58 - .L_57)
.L_57:
        /*018c*/ 	.word	0x00000000
        /*0190*/ 	.short	0x0001
        /*0192*/ 	.short	0x0008
        /*0194*/ 	.byte	0x00, 0xf4, 0x21, 0x00


	//----- nvinfo : EIATTR_KPARAM_INFO
	.align		4
.L_58:
        /*0198*/ 	.byte	0x04, 0x17
        /*019a*/ 	.short	(.L_60 - .L_59)
.L_59:
        /*019c*/ 	.word	0x00000000
        /*01a0*/ 	.short	0x0000
        /*01a2*/ 	.short	0x0000
        /*01a4*/ 	.byte	0x00, 0xf4, 0x21, 0x00


	//----- nvinfo : EIATTR_SPARSE_MMA_MASK
	.align		4
.L_60:
        /*01a8*/ 	.byte	0x03, 0x50
        /*01aa*/ 	.short	0x0000


	//----- nvinfo : EIATTR_MAXREG_COUNT
	.align		4
        /*01ac*/ 	.byte	0x03, 0x1b
        /*01ae*/ 	.short	0x00ff


	//----- nvinfo : EIATTR_NUM_BARRIERS
	.align		4
        /*01b0*/ 	.byte	0x02, 0x4c
        /*01b2*/ 	.byte	0x01
	.zero		1


	//----- nvinfo : EIATTR_COOP_GROUP_MASK_REGIDS
	.align		4
        /*01b4*/ 	.byte	0x04, 0x29
        /*01b6*/ 	.short	(.L_62 - .L_61)


	//   ....[0]....
.L_61:
        /*01b8*/ 	.word	0xffffffff


	//   ....[1]....
        /*01bc*/ 	.word	0xffffffff


	//   ....[2]....
        /*01c0*/ 	.word	0xffffffff


	//   ....[3]....
        /*01c4*/ 	.word	0xffffffff


	//   ....[4]....
        /*01c8*/ 	.word	0xffffffff


	//   ....[5]....
        /*01cc*/ 	.word	0xffffffff


	//   ....[6]....
        /*01d0*/ 	.word	0xffffffff


	//   ....[7]....
        /*01d4*/ 	.word	0xffffffff


	//   ....[8]....
        /*01d8*/ 	.word	0xffffffff


	//   ....[9]....
        /*01dc*/ 	.word	0xffffffff


	//   ....[10]....
        /*01e0*/ 	.word	0xffffffff


	//   ....[11]....
        /*01e4*/ 	.word	0xffffffff


	//   ....[12]....
        /*01e8*/ 	.word	0xffffffff


	//   ....[13]....
        /*01ec*/ 	.word	0xffffffff


	//   ....[14]....
        /*01f0*/ 	.word	0xffffffff


	//   ....[15]....
        /*01f4*/ 	.word	0xffffffff


	//   ....[16]....
        /*01f8*/ 	.word	0xffffffff


	//   ....[17]....
        /*01fc*/ 	.word	0xffffffff


	//   ....[18]....
        /*0200*/ 	.word	0xffffffff


	//   ....[19]....
        /*0204*/ 	.word	0xffffffff


	//   ....[20]....
        /*0208*/ 	.word	0xffffffff


	//   ....[21]....
        /*020c*/ 	.word	0xffffffff


	//----- nvinfo : EIATTR_COOP_GROUP_INSTR_OFFSETS
	.align		4
.L_62:
        /*0210*/ 	.byte	0x04, 0x28
        /*0212*/ 	.short	(.L_64 - .L_63)


	//   ....[0]....
.L_63:
        /*0214*/ 	.word	0x000014f0


	//   ....[1]....
        /*0218*/ 	.word	0x00001500


	//   ....[2]....
        /*021c*/ 	.word	0x00001510


	//   ....[3]....
        /*0220*/ 	.word	0x00001520


	//   ....[4]....
        /*0224*/ 	.word	0x00001570


	//   ....[5]....
        /*0228*/ 	.word	0x00001580


	//   ....[6]....
        /*022c*/ 	.word	0x00001590


	//   ....[7]....
        /*0230*/ 	.word	0x000015a0


	//   ....[8]....
        /*0234*/ 	.word	0x00001660


	//   ....[9]....
        /*0238*/ 	.word	0x00001680


	//   ....[10]....
        /*023c*/ 	.word	0x000016a0


	//   ....[11]....
        /*0240*/ 	.word	0x00001910


	//   ....[12]....
        /*0244*/ 	.word	0x00001920


	//   ....[13]....
        /*0248*/ 	.word	0x00001940


	//   ....[14]....
        /*024c*/ 	.word	0x00001950


	//   ....[15]....
        /*0250*/ 	.word	0x000019b0


	//   ....[16]....
        /*0254*/ 	.word	0x000019c0


	//   ....[17]....
        /*0258*/ 	.word	0x000019d0


	//   ....[18]....
        /*025c*/ 	.word	0x000019e0


	//   ....[19]....
        /*0260*/ 	.word	0x00001a90


	//   ....[20]....
        /*0264*/ 	.word	0x00001ab0


	//   ....[21]....
        /*0268*/ 	.word	0x00001ad0


	//----- nvinfo : EIATTR_VRC_CTA_INIT_COUNT
	.align		4
.L_64:
        /*026c*/ 	.byte	0x02, 0x4a
	.zero		1
	.zero		1


	//----- nvinfo : EIATTR_EXIT_INSTR_OFFSETS
	.align		4
        /*0270*/ 	.byte	0x04, 0x1c
        /*0272*/ 	.short	(.L_66 - .L_65)


	//   ....[0]....
.L_65:
        /*0274*/ 	.word	0x00003340


	//   ....[1]....
        /*0278*/ 	.word	0x00003370


	//----- nvinfo : EIATTR_REQNTID
	.align		4
.L_66:
        /*027c*/ 	.byte	0x04, 0x10
        /*027e*/ 	.short	(.L_68 - .L_67)
.L_67:
        /*0280*/ 	.word	0x00000100
        /*0284*/ 	.word	0x00000001
        /*0288*/ 	.word	0x00000001


	//----- nvinfo : EIATTR_CBANK_PARAM_SIZE
	.align		4
.L_68:
        /*028c*/ 	.byte	0x03, 0x19
        /*028e*/ 	.short	0x0088


	//----- nvinfo : EIATTR_PARAM_CBANK
	.align		4
        /*0290*/ 	.byte	0x04, 0x0a
        /*0292*/ 	.short	(.L_70 - .L_69)
	.align		4
.L_69:
        /*0294*/ 	.word	index@(.nv.constant0.attn_fwd)
        /*0298*/ 	.short	0x0380
        /*029a*/ 	.short	0x0088


	//----- nvinfo : EIATTR_SW_WAR
	.align		4
.L_70:
        /*029c*/ 	.byte	0x04, 0x36
        /*029e*/ 	.short	(.L_72 - .L_71)
.L_71:
        /*02a0*/ 	.word	0x00000008
.L_72:


//--------------------- .nv.compat                --------------------------
	.section	.nv.compat,"",@"SHT_CUDA_COMPAT_INFO"
	.align	4
        /*0000*/ 	.byte	0x02, 0x02, 0x01, 0x00, 0x02, 0x05, 0x05, 0x00, 0x02, 0x03, 0x00, 0x00, 0x02, 0x06, 0x01, 0x00


//--------------------- .nv.callgraph             --------------------------
	.section	.nv.callgraph,"",@"SHT_CUDA_CALLGRAPH"
	.align	4
	.sectionentsize	8
	.align		4
        /*0000*/ 	.word	0x00000000
	.align		4
        /*0004*/ 	.word	0xffffffff
	.align		4
        /*0008*/ 	.word	0x00000000
	.align		4
        /*000c*/ 	.word	0xfffffffe
	.align		4
        /*0010*/ 	.word	0x00000000
	.align		4
        /*0014*/ 	.word	0xfffffffd
	.align		4
        /*0018*/ 	.word	0x00000000
	.align		4
        /*001c*/ 	.word	0xfffffffc


//--------------------- .nv.constant4             --------------------------
	.section	.nv.constant4,"a",@progbits
	.align	8
	.align		8
.nv.constant4:
        /*0000*/ 	.dword	_$_str


//--------------------- .text.attn_fwd            --------------------------
	.section	.text.attn_fwd,"ax",@progbits
	.align	128
        .global         attn_fwd
        .type           attn_fwd,@function
        .size           attn_fwd,(.L_x_3 - attn_fwd)
        .other          attn_fwd,@"STO_CUDA_ENTRY STV_DEFAULT"
attn_fwd:
.text.attn_fwd:
[----:B------:R-:W0:Y:S01]  /*0000*/  LDC R1, c[0x0][0x37c] ;  /* 0x0000df00ff017b82 */ /* 0x000e220000000800 */
[----:B------:R-:W1:Y:S07]  /*0010*/  S2R R40, SR_TID.X ;  /* 0x0000000000287919 */ /* 0x000e6e0000002100 */
[----:B------:R-:W2:Y:S01]  /*0020*/  S2UR UR7, SR_CTAID.Y ;  /* 0x00000000000779c3 */ /* 0x000ea20000002600 */
[----:B------:R-:W2:Y:S01]  /*0030*/  LDCU.64 UR4, c[0x0][0x3b0] ;  /* 0x00007600ff0477ac */ /* 0x000ea20008000a00 */
[----:B------:R-:W3:Y:S01]  /*0040*/  S2R R3, SR_CTAID.X ;  /* 0x0000000000037919 */ /* 0x000ee20000002500 */
[----:B------:R-:W4:Y:S05]  /*0050*/  LDCU.64 UR8, c[0x0][0x358] ;  /* 0x00006b00ff0877ac */ /* 0x000f2a0008000a00 */
[----:B------:R-:W5:Y:S08]  /*0060*/  LDC R14, c[0x0][0x3b8] ;  /* 0x0000ee00ff0e7b82 */ /* 0x000f700000000800 */
[----:B------:R-:W0:Y:S01]  /*0070*/  LDC.64 R18, c[0x0][0x380] ;  /* 0x0000e000ff127b82 */ /* 0x000e220000000a00 */
[----:B--2---:R-:W-:-:S04]  /*0080*/  UIMAD UR4, UR7, UR4, URZ ;  /* 0x00000004070472a4 */ /* 0x004fc8000f8e02ff */
[----:B------:R-:W-:Y:S01]  /*0090*/  USHF.L.U32 UR6, UR4, 0x1, URZ ;  /* 0x0000000104067899 */ /* 0x000fe200080006ff */
[----:B-1----:R-:W-:Y:S02]  /*00a0*/  LOP3.LUT R16, R40, 0x1f, RZ, 0xc0, !PT ;  /* 0x0000001f28107812 */ /* 0x002fe400078ec0ff */
[----:B------:R-:W-:-:S03]  /*00b0*/  SHF.R.U32.HI R4, RZ, 0x5, R40 ;  /* 0x00000005ff047819 */ /* 0x000fc60000011628 */
[----:B---3--:R-:W-:Y:S01]  /*00c0*/  IMAD R0, R3, 0x20, R16 ;  /* 0x0000002003007824 */ /* 0x008fe200078e0210 */
[----:B------:R-:W-:-:S03]  /*00d0*/  SGXT.U32 R4, R4, 0x3 ;  /* 0x000000030404781a */ /* 0x000fc60000000000 */
[----:B------:R-:W-:Y:S01]  /*00e0*/  IMAD R2, R0, UR5, RZ ;  /* 0x0000000500027c24 */ /* 0x000fe2000f8e02ff */
[----:B------:R-:W-:Y:S01]  /*00f0*/  UIMAD.WIDE UR4, UR4, 0x2, URZ ;  /* 0x00000002040478a5 */ /* 0x000fe2000f8e02ff */
[----:B-----5:R-:W-:Y:S02]  /*0100*/  IMAD R5, R4, R14, RZ ;  /* 0x0000000e04057224 */ /* 0x020fe400078e02ff */
[C---:B------:R-:W-:Y:S02]  /*0110*/  IMAD.SHL.U32 R3, R2.reuse, 0x2, RZ ;  /* 0x0000000202037824 */ /* 0x040fe400078e00ff */
[----:B------:R-:W-:Y:S01]  /*0120*/  IMAD.HI R2, R2, 0x2, RZ ;  /* 0x0000000202027827 */ /* 0x000fe200078e02ff */
[----:B------:R-:W-:Y:S02]  /*0130*/  LEA R7, R14, R5, 0x3 ;  /* 0x000000050e077211 */ /* 0x000fe400078e18ff */
[----:B0-----:R-:W-:-:S03]  /*0140*/  IADD3 R18, P0, P1, R3, UR6, R18 ;  /* 0x0000000603127c10 */ /* 0x001fc6000f91e012 */
[----:B------:R-:W-:Y:S01]  /*0150*/  IMAD R8, R14, 0x8, R7 ;  /* 0x000000080e087824 */ /* 0x000fe200078e0207 */
[----:B------:R-:W-:Y:S02]  /*0160*/  IADD3.X R20, PT, PT, R2, UR5, R19, P0, P1 ;  /* 0x0000000502147c10 */ /* 0x000fe400087e2413 */
[-C--:B------:R-:W-:Y:S01]  /*0170*/  LEA R2, P0, R5, R18.reuse, 0x1 ;  /* 0x0000001205027211 */ /* 0x080fe200078008ff */
[----:B------:R-:W-:Y:S01]  /*0180*/  IMAD R9, R14, 0x8, R8 ;  /* 0x000000080e097824 */ /* 0x000fe200078e0208 */
[----:B------:R-:W-:Y:S02]  /*0190*/  LEA R4, P1, R7, R18, 0x1 ;  /* 0x0000001207047211 */ /* 0x000fe400078208ff */
[----:B------:R-:W-:Y:S02]  /*01a0*/  LEA.HI.X.SX32 R3, R5, R20, 0x1, P0 ;  /* 0x0000001405037211 */ /* 0x000fe400000f0eff */
[----:B------:R-:W-:Y:S02]  /*01b0*/  LEA R6, P0, R8, R18, 0x1 ;  /* 0x0000001208067211 */ /* 0x000fe400078008ff */
[----:B------:R-:W-:Y:S01]  /*01c0*/  LEA R11, R14, R9, 0x3 ;  /* 0x000000090e0b7211 */ /* 0x000fe200078e18ff */
[----:B----4-:R0:W2:Y:S01]  /*01d0*/  LDG.E.U16 R17, desc[UR8][R2.64] ;  /* 0x0000000802117981 */ /* 0x0100a2000c1e1500 */
[----:B------:R-:W-:-:S02]  /*01e0*/  LEA.HI.X.SX32 R5, R7, R20, 0x1, P1 ;  /* 0x0000001407057211 */ /* 0x000fc400008f0eff */
[----:B------:R-:W-:Y:S02]  /*01f0*/  LEA.HI.X.SX32 R7, R8, R20, 0x1, P0 ;  /* 0x0000001408077211 */ /* 0x000fe400000f0eff */
[C---:B------:R-:W-:Y:S01]  /*0200*/  LEA R8, P0, R9.reuse, R18, 0x1 ;  /* 0x0000001209087211 */ /* 0x040fe200078008ff */
[C---:B------:R-:W-:Y:S01]  /*0210*/  IMAD R13, R14.reuse, 0x8, R11 ;  /* 0x000000080e0d7824 */ /* 0x040fe200078e020b */
[----:B------:R1:W3:Y:S02]  /*0220*/  LDG.E.U16 R19, desc[UR8][R4.64] ;  /* 0x0000000804137981 */ /* 0x0002e4000c1e1500 */
[----:B------:R-:W-:Y:S01]  /*0230*/  LEA.HI.X.SX32 R9, R9, R20, 0x1, P0 ;  /* 0x0000001409097211 */ /* 0x000fe200000f0eff */
[----:B------:R-:W-:Y:S01]  /*0240*/  IMAD R15, R14, 0x8, R13 ;  /* 0x000000080e0f7824 */ /* 0x000fe200078e020d */
[C---:B------:R-:W-:Y:S01]  /*0250*/  LEA R10, P0, R11.reuse, R18, 0x1 ;  /* 0x000000120b0a7211 */ /* 0x040fe200078008ff */
[----:B------:R-:W4:Y:S03]  /*0260*/  LDG.E.U16 R7, desc[UR8][R6.64] ;  /* 0x0000000806077981 */ /* 0x000f26000c1e1500 */
[----:B------:R-:W-:Y:S01]  /*0270*/  LEA.HI.X.SX32 R11, R11, R20, 0x1, P0 ;  /* 0x000000140b0b7211 */ /* 0x000fe200000f0eff */
[----:B------:R-:W5:Y:S01]  /*0280*/  LDG.E.U16 R9, desc[UR8][R8.64] ;  /* 0x0000000808097981 */ /* 0x000f62000c1e1500 */
[----:B------:R-:W-:-:S02]  /*0290*/  LEA R12, P0, R13, R18, 0x1 ;  /* 0x000000120d0c7211 */ /* 0x000fc400078008ff */
[----:B0-----:R-:W-:Y:S02]  /*02a0*/  LEA R2, R14, R15, 0x3 ;  /* 0x0000000f0e027211 */ /* 0x001fe400078e18ff */
[----:B------:R-:W-:Y:S01]  /*02b0*/  LEA.HI.X.SX32 R13, R13, R20, 0x1, P0 ;  /* 0x000000140d0d7211 */ /* 0x000fe200000f0eff */
[----:B------:R0:W5:Y:S01]  /*02c0*/  LDG.E.U16 R11, desc[UR8][R10.64] ;  /* 0x000000080a0b7981 */ /* 0x000162000c1e1500 */
[CC--:B------:R-:W-:Y:S02]  /*02d0*/  LEA R14, P1, R15.reuse, R18.reuse, 0x1 ;  /* 0x000000120f0e7211 */ /* 0x0c0fe400078208ff */
[C---:B-1----:R-:W-:Y:S02]  /*02e0*/  LEA R4, P0, R2.reuse, R18, 0x1 ;  /* 0x0000001202047211 */ /* 0x042fe400078008ff */
[-C--:B------:R-:W-:Y:S01]  /*02f0*/  LEA.HI.X.SX32 R15, R15, R20.reuse, 0x1, P1 ;  /* 0x000000140f0f7211 */ /* 0x080fe200008f0eff */
[----:B------:R-:W5:Y:S01]  /*0300*/  LDG.E.U16 R13, desc[UR8][R12.64] ;  /* 0x000000080c0d7981 */ /* 0x000f62000c1e1500 */
[----:B------:R-:W-:-:S04]  /*0310*/  LEA.HI.X.SX32 R5, R2, R20, 0x1, P0 ;  /* 0x0000001402057211 */ /* 0x000fc800000f0eff */
[----:B------:R-:W5:Y:S04]  /*0320*/  LDG.E.U16 R15, desc[UR8][R14.64] ;  /* 0x000000080e0f7981 */ /* 0x000f68000c1e1500 */
[----:B------:R-:W5:Y:S01]  /*0330*/  LDG.E.U16 R5, desc[UR8][R4.64] ;  /* 0x0000000804057981 */ /* 0x000f62000c1e1500 */
[----:B------:R-:W1:Y:S01]  /*0340*/  S2UR UR6, SR_CgaCtaId ;  /* 0x00000000000679c3 */ /* 0x000e620000008800 */
[----:B------:R-:W-:Y:S01]  /*0350*/  UMOV UR4, 0x400 ;  /* 0x0000040000047882 */ /* 0x000fe20000000000 */
[C---:B------:R-:W-:Y:S01]  /*0360*/  LOP3.LUT R2, R40.reuse, 0xc0, RZ, 0xc0, !PT ;  /* 0x000000c028027812 */ /* 0x040fe200078ec0ff */
[----:B------:R-:W-:-:S03]  /*0370*/  IMAD.SHL.U32 R3, R40, 0x2, RZ ;  /* 0x0000000228037824 */ /* 0x000fc600078e00ff */
[----:B------:R-:W-:-:S04]  /*0380*/  SHF.R.U32.HI R2, RZ, 0x2, R2 ;  /* 0x00000002ff027819 */ /* 0x000fc80000011602 */
[----:B------:R-:W-:Y:S01]  /*0390*/  LOP3.LUT R2, R2, 0x1fe, R3, 0x78, !PT ;  /* 0x000001fe02027812 */ /* 0x000fe200078e7803 */
[----:B-1----:R-:W-:Y:S01]  /*03a0*/  ULEA UR6, UR6, UR4, 0x18 ;  /* 0x0000000406067291 */ /* 0x002fe2000f8ec0ff */
[----:B------:R-:W1:Y:S01]  /*03b0*/  LDCU UR4, c[0x0][0x3f0] ;  /* 0x00007e00ff0477ac */ /* 0x000e620008000800 */
[----:B------:R-:W-:Y:S01]  /*03c0*/  IMAD.MOV.U32 R62, RZ, RZ, -0x800000 ;  /* 0xff800000ff3e7424 */ /* 0x000fe200078e00ff */
[----:B------:R-:W-:Y:S01]  /*03d0*/  MOV R63, 0xff800000 ;  /* 0xff800000003f7802 */ /* 0x000fe20000000f00 */
[----:B------:R-:W-:Y:S01]  /*03e0*/  IMAD.MOV.U32 R68, RZ, RZ, -0x800000 ;  /* 0xff800000ff447424 */ /* 0x000fe200078e00ff */
[----:B------:R-:W-:Y:S01]  /*03f0*/  MOV R124, 0x3f800000 ;  /* 0x3f800000007c7802 */ /* 0x000fe20000000f00 */
[----:B------:R-:W-:Y:S01]  /*0400*/  IMAD.MOV.U32 R69, RZ, RZ, -0x800000 ;  /* 0xff800000ff457424 */ /* 0x000fe200078e00ff */
[----:B------:R-:W-:Y:S01]  /*0410*/  MOV R123, 0x3f800000 ;  /* 0x3f800000007b7802 */ /* 0x000fe20000000f00 */
[----:B------:R-:W-:Y:S01]  /*0420*/  IMAD.MOV.U32 R125, RZ, RZ, 0x3f800000 ;  /* 0x3f800000ff7d7424 */ /* 0x000fe200078e00ff */
[----:B-1----:R-:W-:Y:S01]  /*0430*/  UISETP.GE.AND UP0, UPT, UR4, 0x1, UPT ;  /* 0x000000010400788c */ /* 0x002fe2000bf06270 */
[----:B------:R-:W-:Y:S01]  /*0440*/  IMAD.MOV.U32 R122, RZ, RZ, 0x3f800000 ;  /* 0x3f800000ff7a7424 */ /* 0x000fe200078e00ff */
[----:B------:R-:W-:-:S02]  /*0450*/  CS2R R32, SRZ ;  /* 0x0000000000207805 */ /* 0x000fc4000001ff00 */
[----:B------:R-:W-:Y:S02]  /*0460*/  CS2R R34, SRZ ;  /* 0x0000000000227805 */ /* 0x000fe4000001ff00 */
[----:B------:R-:W-:Y:S02]  /*0470*/  CS2R R56, SRZ ;  /* 0x0000000000387805 */ /* 0x000fe4000001ff00 */
[----:B------:R-:W-:Y:S02]  /*0480*/  CS2R R58, SRZ ;  /* 0x00000000003a7805 */ /* 0x000fe4000001ff00 */
[C---:B0-----:R-:W-:Y:S02]  /*0490*/  LOP3.LUT R10, R40.reuse, 0xff, RZ, 0xc0, !PT ;  /* 0x000000ff280a7812 */ /* 0x041fe400078ec0ff */
[----:B------:R-:W-:Y:S01]  /*04a0*/  LOP3.LUT R8, R40, 0x3f, RZ, 0xc0, !PT ;  /* 0x0000003f28087812 */ /* 0x000fe200078ec0ff */
[----:B--2---:R0:W-:Y:S04]  /*04b0*/  STS.U16 [R2+UR6+0x2000], R17 ;  /* 0x0020001102007988 */ /* 0x0041e80008000406 */
[----:B---3--:R0:W-:Y:S04]  /*04c0*/  STS.U16 [R2+UR6+0x2200], R19 ;  /* 0x0022001302007988 */ /* 0x0081e80008000406 */
[----:B----4-:R0:W-:Y:S04]  /*04d0*/  STS.U16 [R2+UR6+0x2400], R7 ;  /* 0x0024000702007988 */ /* 0x0101e80008000406 */
[----:B-----5:R0:W-:Y:S04]  /*04e0*/  STS.U16 [R2+UR6+0x2600], R9 ;  /* 0x0026000902007988 */ /* 0x0201e80008000406 */
[----:B------:R0:W-:Y:S04]  /*04f0*/  STS.U16 [R2+UR6+0x2800], R11 ;  /* 0x0028000b02007988 */ /* 0x0001e80008000406 */
[----:B------:R0:W-:Y:S04]  /*0500*/  STS.U16 [R2+UR6+0x2a00], R13 ;  /* 0x002a000d02007988 */ /* 0x0001e80008000406 */
[----:B------:R0:W-:Y:S04]  /*0510*/  STS.U16 [R2+UR6+0x2c00], R15 ;  /* 0x002c000f02007988 */ /* 0x0001e80008000406 */
[----:B------:R0:W-:Y:S01]  /*0520*/  STS.U16 [R2+UR6+0x2e00], R5 ;  /* 0x002e000502007988 */ /* 0x0001e20008000406 */
[----:B------:R-:W-:Y:S05]  /*0530*/  BRA.U !UP0, `(.L_x_0) ;  /* 0x0000001d083c7547 */ /* 0x000fea000b800000 */
[----:B------:R-:W1:Y:S01]  /*0540*/  LDC.64 R42, c[0x0][0x3c0] ;  /* 0x0000f000ff2a7b82 */ /* 0x000e620000000a00 */
[----:B------:R-:W-:Y:S01]  /*0550*/  SHF.R.U32.HI R12, RZ, 0x6, R40 ;  /* 0x00000006ff0c7819 */ /* 0x000fe20000011628 */
[C---:B------:R-:W-:Y:S01]  /*0560*/  IMAD.SHL.U32 R28, R40.reuse, 0x80, RZ ;  /* 0x00000080281c7824 */ /* 0x040fe200078e00ff */
[----:B0-----:R-:W-:Y:S01]  /*0570*/  LOP3.LUT R7, R40, 0x7, RZ, 0xc0, !PT ;  /* 0x0000000728077812 */ /* 0x001fe200078ec0ff */
[----:B------:R-:W0:Y:S01]  /*0580*/  LDCU.64 UR4, c[0x0][0x3d0] ;  /* 0x00007a00ff0477ac */ /* 0x000e220008000a00 */
[----:B------:R-:W-:Y:S01]  /*0590*/  SGXT.U32 R12, R12, 0x2 ;  /* 0x000000020c0c781a */ /* 0x000fe20000000000 */
[----:B------:R-:W-:Y:S01]  /*05a0*/  IMAD.MOV.U32 R67, RZ, RZ, -0x800000 ;  /* 0xff800000ff437424 */ /* 0x000fe200078e00ff */
[----:B------:R-:W-:Y:S01]  /*05b0*/  LOP3.LUT R4, R40, 0xe0, RZ, 0xc0, !PT ;  /* 0x000000e028047812 */ /* 0x000fe200078ec0ff */
[----:B------:R-:W-:Y:S01]  /*05c0*/  IMAD.SHL.U32 R5, R7, 0x10, RZ ;  /* 0x0000001007057824 */ /* 0x000fe200078e00ff */
[----:B------:R-:W2:Y:S01]  /*05d0*/  LDCU UR10, c[0x0][0x3c8] ;  /* 0x00007900ff0a77ac */ /* 0x000ea20008000800 */
[----:B------:R-:W3:Y:S01]  /*05e0*/  LDC R48, c[0x0][0x3d8] ;  /* 0x0000f600ff307b82 */ /* 0x000ee20000000800 */
[----:B------:R-:W-:Y:S01]  /*05f0*/  SHF.R.U32.HI R6, RZ, 0x1, R4 ;  /* 0x00000001ff067819 */ /* 0x000fe20000011604 */
[----:B------:R-:W-:Y:S01]  /*0600*/  IMAD R14, R4, 0x20, R5 ;  /* 0x00000020040e7824 */ /* 0x000fe200078e0205 */
[----:B------:R-:W-:Y:S01]  /*0610*/  SHF.L.U32 R4, R40, 0x3, RZ ;  /* 0x0000000328047819 */ /* 0x000fe200000006ff */
[----:B------:R-:W4:Y:S01]  /*0620*/  LDCU.64 UR12, c[0x0][0x388] ;  /* 0x00007100ff0c77ac */ /* 0x000f220008000a00 */
[C---:B------:R-:W-:Y:S01]  /*0630*/  LOP3.LUT R9, R5.reuse, 0x780, R28, 0xf8, !PT ;  /* 0x0000078005097812 */ /* 0x040fe200078ef81c */
[----:B------:R-:W-:Y:S01]  /*0640*/  IMAD.MOV.U32 R66, RZ, RZ, -0x800000 ;  /* 0xff800000ff427424 */ /* 0x000fe200078e00ff */
[----:B------:R-:W-:Y:S01]  /*0650*/  LOP3.LUT R6, R5, R6, RZ, 0x3c, !PT ;  /* 0x0000000605067212 */ /* 0x000fe200078e3cff */
[----:B------:R-:W-:Y:S01]  /*0660*/  IMAD.MOV.U32 R125, RZ, RZ, 0x3f800000 ;  /* 0x3f800000ff7d7424 */ /* 0x000fe200078e00ff */
[----:B------:R-:W-:Y:S01]  /*0670*/  LEA R5, R16, UR6, 0x7 ;  /* 0x0000000610057c11 */ /* 0x000fe2000f8e38ff */
[----:B------:R-:W-:Y:S01]  /*0680*/  IMAD.MOV.U32 R122, RZ, RZ, 0x3f800000 ;  /* 0x3f800000ff7a7424 */ /* 0x000fe200078e00ff */
[----:B------:R-:W-:Y:S01]  /*0690*/  LOP3.LUT R4, R4, 0x30, RZ, 0xc0, !PT ;  /* 0x0000003004047812 */ /* 0x000fe200078ec0ff */
[----:B0-----:R-:W-:Y:S01]  /*06a0*/  IMAD R15, R8, UR5, RZ ;  /* 0x00000005080f7c24 */ /* 0x001fe2000f8e02ff */
[----:B------:R-:W-:Y:S01]  /*06b0*/  LOP3.LUT R14, R14, 0x30, R3, 0x78, !PT ;  /* 0x000000300e0e7812 */ /* 0x000fe200078e7803 */
[----:B-1----:R-:W-:Y:S01]  /*06c0*/  IMAD R18, R12, R43, RZ ;  /* 0x0000002b0c127224 */ /* 0x002fe200078e02ff */
[----:B------:R-:W-:Y:S01]  /*06d0*/  UIMAD UR4, UR7, UR4, URZ ;  /* 0x00000004070472a4 */ /* 0x000fe2000f8e02ff */
[----:B------:R-:W-:Y:S01]  /*06e0*/  IMAD.IADD R6, R6, 0x1, R5 ;  /* 0x0000000106067824 */ /* 0x000fe200078e0205 */
[C---:B------:R-:W-:Y:S01]  /*06f0*/  LOP3.LUT P0, RZ, R40.reuse, 0x7, RZ, 0xc0, !PT ;  /* 0x0000000728ff7812 */ /* 0x040fe2000780c0ff */
[----:B------:R-:W-:Y:S01]  /*0700*/  IMAD R20, R43, 0x4, R18 ;  /* 0x000000042b147824 */ /* 0x000fe200078e0212 */
[C---:B------:R-:W-:Y:S01]  /*0710*/  LOP3.LUT P1, RZ, R40.reuse, 0x3, RZ, 0xc0, !PT ;  /* 0x0000000328ff7812 */ /* 0x040fe2000782c0ff */
[----:B------:R-:W-:Y:S01]  /*0720*/  IMAD R46, R7, 0x40, R4 ;  /* 0x00000040072e7824 */ /* 0x000fe200078e0204 */
[----:B------:R-:W-:Y:S01]  /*0730*/  LOP3.LUT R17, R40, 0x10, RZ, 0xc0, !PT ;  /* 0x0000001028117812 */ /* 0x000fe200078ec0ff */
[----:B------:R-:W-:Y:S01]  /*0740*/  IMAD R22, R43, 0x4, R20 ;  /* 0x000000042b167824 */ /* 0x000fe200078e0214 */
[----:B------:R-:W0:Y:S01]  /*0750*/  LDC.64 R4, c[0x0][0x390] ;  /* 0x0000e400ff047b82 */ /* 0x000e220000000a00 */
[----:B--2---:R-:W-:Y:S01]  /*0760*/  IMAD R11, R8, UR10, RZ ;  /* 0x0000000a080b7c24 */ /* 0x004fe2000f8e02ff */
[----:B------:R-:W-:Y:S01]  /*0770*/  LOP3.LUT R8, R9, 0x10, R40, 0x78, !PT ;  /* 0x0000001009087812 */ /* 0x000fe200078e7828 */
[----:B------:R-:W-:Y:S01]  /*0780*/  IMAD R9, R42, UR7, RZ ;  /* 0x000000072a097c24 */ /* 0x000fe2000f8e02ff */
[----:B------:R-:W-:Y:S01]  /*0790*/  LEA R24, R43, R22, 0x2 ;  /* 0x000000162b187211 */ /* 0x000fe200078e10ff */
[----:B------:R-:W-:Y:S01]  /*07a0*/  IMAD R7, R7, 0x80, R14 ;  /* 0x0000008007077824 */ /* 0x000fe200078e020e */
[----:B------:R-:W-:Y:S01]  /*07b0*/  USHF.L.U32 UR5, UR4, 0x1, URZ ;  /* 0x0000000104057899 */ /* 0x000fe200080006ff */
[----:B------:R-:W-:Y:S01]  /*07c0*/  IMAD.SHL.U32 R14, R11, 0x2, RZ ;  /* 0x000000020b0e7824 */ /* 0x000fe200078e00ff */
[----:B------:R-:W-:Y:S01]  /*07d0*/  LEA R26, R43, R24, 0x2 ;  /* 0x000000182b1a7211 */ /* 0x000fe200078e10ff */
[----:B------:R-:W-:Y:S01]  /*07e0*/  IMAD.HI R16, R11, 0x2, RZ ;  /* 0x000000020b107827 */ /* 0x000fe200078e02ff */
[----:B------:R-:W-:-:S02]  /*07f0*/  SHF.L.U32 R11, R9, 0x1, RZ ;  /* 0x00000001090b7819 */ /* 0x000fc400000006ff */
[----:B------:R-:W-:Y:S02]  /*0800*/  CS2R R56, SRZ ;  /* 0x0000000000387805 */ /* 0x000fe4000001ff00 */
[----:B------:R-:W-:Y:S01]  /*0810*/  LOP3.LUT R46, R46, 0x10, R3, 0x78, !PT ;  /* 0x000000102e2e7812 */ /* 0x000fe200078e7803 */
[----:B------:R-:W-:Y:S01]  /*0820*/  IMAD R28, R43, 0x4, R26 ;  /* 0x000000042b1c7824 */ /* 0x000fe200078e021a */
[----:B----4-:R-:W-:Y:S01]  /*0830*/  IADD3 R91, P2, P3, R14, UR12, R11 ;  /* 0x0000000c0e5b7c10 */ /* 0x010fe2000fb5e00b */
[----:B------:R-:W-:Y:S01]  /*0840*/  IMAD.HI R13, R9, 0x2, RZ ;  /* 0x00000002090d7827 */ /* 0x000fe200078e02ff */
[----:B------:R-:W-:Y:S02]  /*0850*/  MOV R65, 0xff800000 ;  /* 0xff80000000417802 */ /* 0x000fe40000000f00 */
[----:B------:R-:W-:Y:S02]  /*0860*/  CS2R R58, SRZ ;  /* 0x00000000003a7805 */ /* 0x000fe4000001ff00 */
[-C--:B------:R-:W-:Y:S01]  /*0870*/  LEA R120, P5, R18, R91.reuse, 0x1 ;  /* 0x0000005b12787211 */ /* 0x080fe200078a08ff */
[----:B------:R-:W-:Y:S01]  /*0880*/  IMAD R30, R43, 0x4, R28 ;  /* 0x000000042b1e7824 */ /* 0x000fe200078e021c */
[----:B------:R-:W-:Y:S01]  /*0890*/  IADD3.X R19, PT, PT, R16, UR13, R13, P2, P3 ;  /* 0x0000000d10137c10 */ /* 0x000fe200097e640d */
[----:B------:R-:W-:Y:S01]  /*08a0*/  IMAD.SHL.U32 R11, R15, 0x2, RZ ;  /* 0x000000020f0b7824 */ /* 0x000fe200078e00ff */
[----:B------:R-:W-:Y:S01]  /*08b0*/  LEA R114, P6, R24, R91, 0x1 ;  /* 0x0000005b18727211 */ /* 0x000fe200078c08ff */
[----:B---3--:R-:W-:Y:S01]  /*08c0*/  IMAD R12, R12, R48, RZ ;  /* 0x000000300c0c7224 */ /* 0x008fe200078e02ff */
[----:B------:R-:W-:Y:S01]  /*08d0*/  LEA R32, R43, R30, 0x2 ;  /* 0x0000001e2b207211 */ /* 0x000fe200078e10ff */
[----:B------:R-:W-:Y:S01]  /*08e0*/  IMAD R9, R17, 0x20, R46 ;  /* 0x0000002011097824 */ /* 0x000fe200078e022e */
[----:B0-----:R-:W-:Y:S01]  /*08f0*/  IADD3 R46, P2, P3, R11, UR5, R4 ;  /* 0x000000050b2e7c10 */ /* 0x001fe2000fb5e004 */
[----:B------:R-:W-:Y:S01]  /*0900*/  IMAD.HI R16, R15, 0x2, RZ ;  /* 0x000000020f107827 */ /* 0x000fe200078e02ff */
[C---:B------:R-:W-:Y:S01]  /*0910*/  LEA R34, R43.reuse, R32, 0x2 ;  /* 0x000000202b227211 */ /* 0x040fe200078e10ff */
[----:B------:R-:W-:Y:S01]  /*0920*/  UIMAD.WIDE UR4, UR4, 0x2, URZ ;  /* 0x00000002040478a5 */ /* 0x000fe2000f8e02ff */
[----:B------:R-:W-:Y:S01]  /*0930*/  LEA.HI.X.SX32 R121, R18, R19, 0x1, P5 ;  /* 0x0000001312797211 */ /* 0x000fe200028f0eff */
[----:B------:R-:W0:Y:S01]  /*0940*/  LDCU UR11, c[0x0][0x3f0] ;  /* 0x00007e00ff0b77ac */ /* 0x000e220008000800 */
[----:B------:R-:W-:Y:S01]  /*0950*/  LEA R11, R48, R12, 0x2 ;  /* 0x0000000c300b7211 */ /* 0x000fe200078e10ff */
[C---:B------:R-:W-:Y:S01]  /*0960*/  IMAD R36, R43.reuse, 0x4, R34 ;  /* 0x000000042b247824 */ /* 0x040fe200078e0222 */
[-C--:B------:R-:W-:Y:S01]  /*0970*/  LEA R118, P4, R20, R91.reuse, 0x1 ;  /* 0x0000005b14767211 */ /* 0x080fe200078808ff */
[----:B------:R-:W1:Y:S01]  /*0980*/  LDCU UR10, c[0x0][0x3a8] ;  /* 0x00007500ff0a77ac */ /* 0x000e620008000800 */
[----:B------:R-:W-:Y:S01]  /*0990*/  LEA R116, P5, R22, R91, 0x1 ;  /* 0x0000005b16747211 */ /* 0x000fe200078a08ff */
[C---:B------:R-:W-:Y:S01]  /*09a0*/  IMAD R38, R43.reuse, 0x4, R36 ;  /* 0x000000042b267824 */ /* 0x040fe200078e0224 */
[----:B------:R-:W-:Y:S01]  /*09b0*/  LEA.HI.X.SX32 R115, R24, R19, 0x1, P6 ;  /* 0x0000001318737211 */ /* 0x000fe200030f0eff */
[----:B------:R-:W-:Y:S01]  /*09c0*/  IMAD R13, R48, 0x4, R11 ;  /* 0x00000004300d7824 */ /* 0x000fe200078e020b */
[----:B------:R-:W-:Y:S01]  /*09d0*/  LEA R108, P6, R30, R91, 0x1 ;  /* 0x0000005b1e6c7211 */ /* 0x000fe200078c08ff */
[----:B------:R-:W-:Y:S01]  /*09e0*/  UMOV UR4, URZ ;  /* 0x000000ff00047c82 */ /* 0x000fe20008000000 */
[----:B------:R-:W-:Y:S01]  /*09f0*/  LEA R40, R43, R38, 0x2 ;  /* 0x000000262b287211 */ /* 0x000fe200078e10ff */
[----:B------:R-:W-:Y:S01]  /*0a00*/  IMAD R15, R48, 0x4, R13 ;  /* 0x00000004300f7824 */ /* 0x000fe200078e020d */
[----:B------:R-:W-:-:S02]  /*0a10*/  LEA.HI.X.SX32 R119, R20, R19, 0x1, P4 ;  /* 0x0000001314777211 */ /* 0x000fc400020f0eff */
[----:B------:R-:W-:Y:S01]  /*0a20*/  LEA.HI.X.SX32 R117, R22, R19, 0x1, P5 ;  /* 0x0000001316757211 */ /* 0x000fe200028f0eff */
[C---:B------:R-:W-:Y:S01]  /*0a30*/  IMAD R42, R43.reuse, 0x4, R40 ;  /* 0x000000042b2a7824 */ /* 0x040fe200078e0228 */
[-C--:B------:R-:W-:Y:S02]  /*0a40*/  LEA R112, P4, R26, R91.reuse, 0x1 ;  /* 0x0000005b1a707211 */ /* 0x080fe400078808ff */
[----:B------:R-:W-:Y:S01]  /*0a50*/  LEA R110, P5, R28, R91, 0x1 ;  /* 0x0000005b1c6e7211 */ /* 0x000fe200078a08ff */
[C---:B------:R-:W-:Y:S01]  /*0a60*/  IMAD R44, R43.reuse, 0x4, R42 ;  /* 0x000000042b2c7824 */ /* 0x040fe200078e022a */
[----:B------:R-:W-:Y:S02]  /*0a70*/  LEA.HI.X.SX32 R109, R30, R19, 0x1, P6 ;  /* 0x000000131e6d7211 */ /* 0x000fe400030f0eff */
[----:B------:R-:W-:Y:S02]  /*0a80*/  LEA R102, P6, R36, R91, 0x1 ;  /* 0x0000005b24667211 */ /* 0x000fe400078c08ff */
[----:B------:R-:W-:-:S02]  /*0a90*/  LEA R14, R43, R44, 0x2 ;  /* 0x0000002c2b0e7211 */ /* 0x000fc400078e10ff */
[-C--:B------:R-:W-:Y:S02]  /*0aa0*/  LEA.HI.X.SX32 R113, R26, R19.reuse, 0x1, P4 ;  /* 0x000000131a717211 */ /* 0x080fe400020f0eff */
[----:B------:R-:W-:Y:S01]  /*0ab0*/  LEA.HI.X.SX32 R111, R28, R19, 0x1, P5 ;  /* 0x000000131c6f7211 */ /* 0x000fe200028f0eff */
[----:B------:R-:W-:Y:S01]  /*0ac0*/  IMAD R4, R43, 0x4, R14 ;  /* 0x000000042b047824 */ /* 0x000fe200078e020e */
[-C--:B------:R-:W-:Y:S02]  /*0ad0*/  LEA R106, P4, R32, R91.reuse, 0x1 ;  /* 0x0000005b206a7211 */ /* 0x080fe400078808ff */
[----:B------:R-:W-:Y:S02]  /*0ae0*/  LEA R104, P5, R34, R91, 0x1 ;  /* 0x0000005b22687211 */ /* 0x000fe400078a08ff */
[----:B------:R-:W-:Y:S02]  /*0af0*/  LEA.HI.X.SX32 R103, R36, R19, 0x1, P6 ;  /* 0x0000001324677211 */ /* 0x000fe400030f0eff */
[----:B------:R-:W-:-:S02]  /*0b00*/  LEA R96, P6, R42, R91, 0x1 ;  /* 0x0000005b2a607211 */ /* 0x000fc400078c08ff */
[----:B------:R-:W-:Y:S02]  /*0b10*/  LEA R17, R48, R15, 0x2 ;  /* 0x0000000f30117211 */ /* 0x000fe400078e10ff */
[-C--:B------:R-:W-:Y:S02]  /*0b20*/  LEA.HI.X.SX32 R107, R32, R19.reuse, 0x1, P4 ;  /* 0x00000013206b7211 */ /* 0x080fe400020f0eff */
[----:B------:R-:W-:Y:S02]  /*0b30*/  CS2R R32, SRZ ;  /* 0x0000000000207805 */ /* 0x000fe4000001ff00 */
[----:B------:R-:W-:Y:S01]  /*0b40*/  LEA.HI.X.SX32 R105, R34, R19, 0x1, P5 ;  /* 0x0000001322697211 */ /* 0x000fe200028f0eff */
[----:B------:R-:W-:Y:S01]  /*0b50*/  IMAD R18, R48, 0x4, R17 ;  /* 0x0000000430127824 */ /* 0x000fe200078e0211 */
[----:B------:R-:W-:Y:S02]  /*0b60*/  LEA R100, P4, R38, R91, 0x1 ;  /* 0x0000005b26647211 */ /* 0x000fe400078808ff */
[----:B------:R-:W-:-:S02]  /*0b70*/  CS2R R34, SRZ ;  /* 0x0000000000227805 */ /* 0x000fc4000001ff00 */
[----:B------:R-:W-:Y:S02]  /*0b80*/  LEA R98, P5, R40, R91, 0x1 ;  /* 0x0000005b28627211 */ /* 0x000fe400078a08ff */
[----:B------:R-:W-:Y:S02]  /*0b90*/  LEA.HI.X.SX32 R97, R42, R19, 0x1, P6 ;  /* 0x000000132a617211 */ /* 0x000fe400030f0eff */
[----:B------:R-:W-:Y:S02]  /*0ba0*/  LEA R90, P6, R4, R91, 0x1 ;  /* 0x0000005b045a7211 */ /* 0x000fe400078c08ff */
[-C--:B------:R-:W-:Y:S02]  /*0bb0*/  LEA.HI.X.SX32 R101, R38, R19.reuse, 0x1, P4 ;  /* 0x0000001326657211 */ /* 0x080fe400020f0eff */
[----:B------:R-:W-:Y:S02]  /*0bc0*/  LEA.HI.X.SX32 R99, R40, R19, 0x1, P5 ;  /* 0x0000001328637211 */ /* 0x000fe400028f0eff */
[----:B------:R-:W-:-:S02]  /*0bd0*/  LEA R94, P4, R44, R91, 0x1 ;  /* 0x0000005b2c5e7211 */ /* 0x000fc400078808ff */
[----:B------:R-:W-:Y:S02]  /*0be0*/  LEA R92, P5, R14, R91, 0x1 ;  /* 0x0000005b0e5c7211 */ /* 0x000fe400078a08ff */
[-C--:B------:R-:W-:Y:S01]  /*0bf0*/  LEA.HI.X.SX32 R91, R4, R19.reuse, 0x1, P6 ;  /* 0x00000013045b7211 */ /* 0x080fe200030f0eff */
[----:B------:R-:W-:Y:S01]  /*0c00*/  IMAD R4, R48, 0x4, R18 ;  /* 0x0000000430047824 */ /* 0x000fe200078e0212 */
[----:B------:R-:W-:Y:S02]  /*0c10*/  IADD3.X R16, PT, PT, R16, UR5, R5, P2, P3 ;  /* 0x0000000510107c10 */ /* 0x000fe400097e6405 */
[----:B------:R-:W-:Y:S02]  /*0c20*/  LEA.HI.X.SX32 R93, R14, R19, 0x1, P5 ;  /* 0x000000130e5d7211 */ /* 0x000fe400028f0eff */
[----:B------:R-:W-:Y:S02]  /*0c30*/  LEA R5, R48, R4, 0x2 ;  /* 0x0000000430057211 */ /* 0x000fe400078e10ff */
[----:B------:R-:W-:-:S02]  /*0c40*/  LEA R86, P3, R11, R46, 0x1 ;  /* 0x0000002e0b567211 */ /* 0x000fc400078608ff */
[----:B------:R-:W-:Y:S01]  /*0c50*/  LEA R88, P2, R12, R46, 0x1 ;  /* 0x0000002e0c587211 */ /* 0x000fe200078408ff */
[----:B------:R-:W-:Y:S01]  /*0c60*/  IMAD R14, R48, 0x4, R5 ;  /* 0x00000004300e7824 */ /* 0x000fe200078e0205 */
[-C--:B------:R-:W-:Y:S02]  /*0c70*/  LEA.HI.X.SX32 R87, R11, R16.reuse, 0x1, P3 ;  /* 0x000000100b577211 */ /* 0x080fe400018f0eff */
[----:B------:R-:W-:Y:S01]  /*0c80*/  LEA.HI.X.SX32 R95, R44, R19, 0x1, P4 ;  /* 0x000000132c5f7211 */ /* 0x000fe200020f0eff */
[----:B------:R-:W-:Y:S01]  /*0c90*/  IMAD R11, R48, 0x4, R14 ;  /* 0x00000004300b7824 */ /* 0x000fe200078e020e */
[----:B------:R-:W-:Y:S02]  /*0ca0*/  LEA.HI.X.SX32 R89, R12, R16, 0x1, P2 ;  /* 0x000000100c597211 */ /* 0x000fe400010f0eff */
[----:B------:R-:W-:Y:S02]  /*0cb0*/  LEA R84, P4, R13, R46, 0x1 ;  /* 0x0000002e0d547211 */ /* 0x000fe400078808ff */
[----:B------:R-:W-:-:S02]  /*0cc0*/  LEA R12, R48, R11, 0x2 ;  /* 0x0000000b300c7211 */ /* 0x000fc400078e10ff */
[----:B------:R-:W-:Y:S02]  /*0cd0*/  LEA.HI.X.SX32 R85, R13, R16, 0x1, P4 ;  /* 0x000000100d557211 */ /* 0x000fe400020f0eff */
[-C--:B------:R-:W-:Y:S01]  /*0ce0*/  LEA R82, P2, R15, R46.reuse, 0x1 ;  /* 0x0000002e0f527211 */ /* 0x080fe200078408ff */
[C---:B------:R-:W-:Y:S01]  /*0cf0*/  IMAD R13, R48.reuse, 0x4, R12 ;  /* 0x00000004300d7824 */ /* 0x040fe200078e020c */
[----:B------:R-:W-:Y:S02]  /*0d00*/  LEA R80, P3, R17, R46, 0x1 ;  /* 0x0000002e11507211 */ /* 0x000fe400078608ff */
[----:B------:R-:W-:Y:S01]  /*0d10*/  LEA.HI.X.SX32 R83, R15, R16, 0x1, P2 ;  /* 0x000000100f537211 */ /* 0x000fe200010f0eff */
[----:B------:R-:W-:Y:S01]  /*0d20*/  IMAD R15, R48, 0x4, R13 ;  /* 0x00000004300f7824 */ /* 0x000fe200078e020d */
[-C--:B------:R-:W-:Y:S02]  /*0d30*/  LEA R76, P2, R4, R46.reuse, 0x1 ;  /* 0x0000002e044c7211 */ /* 0x080fe400078408ff */
[----:B------:R-:W-:-:S02]  /*0d40*/  LEA R78, P4, R18, R46, 0x1 ;  /* 0x0000002e124e7211 */ /* 0x000fc400078808ff */
[-C--:B------:R-:W-:Y:S02]  /*0d50*/  LEA.HI.X.SX32 R81, R17, R16.reuse, 0x1, P3 ;  /* 0x0000001011517211 */ /* 0x080fe400018f0eff */
[----:B------:R-:W-:Y:S02]  /*0d60*/  LEA.HI.X.SX32 R77, R4, R16, 0x1, P2 ;  /* 0x00000010044d7211 */ /* 0x000fe400010f0eff */
[----:B------:R-:W-:Y:S02]  /*0d70*/  LEA R74, P3, R5, R46, 0x1 ;  /* 0x0000002e054a7211 */ /* 0x000fe400078608ff */
[----:B------:R-:W-:Y:S02]  /*0d80*/  LEA R4, R48, R15, 0x2 ;  /* 0x0000000f30047211 */ /* 0x000fe400078e10ff */
[----:B------:R-:W-:Y:S02]  /*0d90*/  LEA.HI.X.SX32 R79, R18, R16, 0x1, P4 ;  /* 0x00000010124f7211 */ /* 0x000fe400020f0eff */
[----:B------:R-:W-:-:S02]  /*0da0*/  LEA R72, P4, R14, R46, 0x1 ;  /* 0x0000002e0e487211 */ /* 0x000fc400078808ff */
[----:B------:R-:W-:Y:S01]  /*0db0*/  LEA.HI.X.SX32 R75, R5, R16, 0x1, P3 ;  /* 0x00000010054b7211 */ /* 0x000fe200018f0eff */
[----:B------:R-:W-:Y:S01]  /*0dc0*/  IMAD R5, R48, 0x4, R4 ;  /* 0x0000000430057824 */ /* 0x000fe200078e0204 */
[C---:B------:R-:W-:Y:S02]  /*0dd0*/  LEA R70, P2, R11.reuse, R46, 0x1 ;  /* 0x0000002e0b467211 */ /* 0x040fe400078408ff */
[-C--:B------:R-:W-:Y:S01]  /*0de0*/  LEA.HI.X.SX32 R73, R14, R16.reuse, 0x1, P4 ;  /* 0x000000100e497211 */ /* 0x080fe200020f0eff */
[----:B------:R-:W-:Y:S01]  /*0df0*/  IMAD.MOV.U32 R14, RZ, RZ, RZ ;  /* 0x000000ffff0e7224 */ /* 0x000fe200078e00ff */
[----:B------:R-:W-:Y:S01]  /*0e00*/  LEA.HI.X.SX32 R71, R11, R16, 0x1, P2 ;  /* 0x000000100b477211 */ /* 0x000fe200010f0eff */
[----:B------:R-:W-:Y:S01]  /*0e10*/  IMAD R11, R48, 0x4, R5 ;  /* 0x00000004300b7824 */ /* 0x000fe200078e0205 */
[-C--:B------:R-:W-:Y:S02]  /*0e20*/  LEA R60, P3, R12, R46.reuse, 0x1 ;  /* 0x0000002e0c3c7211 */ /* 0x080fe400078608ff */
[----:B------:R-:W-:-:S02]  /*0e30*/  LEA R18, P4, R13, R46, 0x1 ;  /* 0x0000002e0d127211 */ /* 0x000fc400078808ff */
[----:B------:R-:W-:Y:S02]  /*0e40*/  LEA R20, P2, R15, R46, 0x1 ;  /* 0x0000002e0f147211 */ /* 0x000fe400078408ff */
[-C--:B------:R-:W-:Y:S02]  /*0e50*/  LEA.HI.X.SX32 R61, R12, R16.reuse, 0x1, P3 ;  /* 0x000000100c3d7211 */ /* 0x080fe400018f0eff */
[-C--:B------:R-:W-:Y:S02]  /*0e60*/  LEA.HI.X.SX32 R19, R13, R16.reuse, 0x1, P4 ;  /* 0x000000100d137211 */ /* 0x080fe400020f0eff */
[----:B------:R-:W-:Y:S02]  /*0e70*/  LEA.HI.X.SX32 R21, R15, R16, 0x1, P2 ;  /* 0x000000100f157211 */ /* 0x000fe400010f0eff */
[-C--:B------:R-:W-:Y:S02]  /*0e80*/  LEA R22, P3, R4, R46.reuse, 0x1 ;  /* 0x0000002e04167211 */ /* 0x080fe400078608ff */
[----:B------:R-:W-:-:S02]  /*0e90*/  LEA R24, P4, R5, R46, 0x1 ;  /* 0x0000002e05187211 */ /* 0x000fc400078808ff */
[----:B------:R-:W-:Y:S02]  /*0ea0*/  LEA R26, P5, R11, R46, 0x1 ;  /* 0x0000002e0b1a7211 */ /* 0x000fe400078a08ff */
[----:B------:R-:W-:Y:S02]  /*0eb0*/  LOP3.LUT R15, R3, 0x38, RZ, 0xc0, !PT ;  /* 0x00000038030f7812 */ /* 0x000fe400078ec0ff */
[----:B------:R-:W-:Y:S02]  /*0ec0*/  SHF.R.U32.HI R3, RZ, 0x3, R10 ;  /* 0x00000003ff037819 */ /* 0x000fe4000001160a */
[-C--:B------:R-:W-:Y:S01]  /*0ed0*/  LEA.HI.X.SX32 R23, R4, R16.reuse, 0x1, P3 ;  /* 0x0000001004177211 */ /* 0x080fe200018f0eff */
[----:B------:R-:W-:Y:S01]  /*0ee0*/  IMAD.MOV.U32 R4, RZ, RZ, RZ ;  /* 0x000000ffff047224 */ /* 0x000fe200078e00ff */
[-C--:B------:R-:W-:Y:S02]  /*0ef0*/  LEA.HI.X.SX32 R25, R5, R16.reuse, 0x1, P4 ;  /* 0x0000001005197211 */ /* 0x080fe400020f0eff */
[----:B------:R-:W-:-:S02]  /*0f00*/  LEA.HI.X.SX32 R27, R11, R16, 0x1, P5 ;  /* 0x000000100b1b7211 */ /* 0x000fc400028f0eff */
[----:B------:R-:W-:Y:S02]  /*0f10*/  LEA R15, R15, UR6, 0x2 ;  /* 0x000000060f0f7c11 */ /* 0x000fe4000f8e10ff */
[----:B------:R-:W-:Y:S02]  /*0f20*/  LOP3.LUT R16, R3, 0x1c, RZ, 0xc0, !PT ;  /* 0x0000001c03107812 */ /* 0x000fe400078ec0ff */
[----:B------:R-:W-:Y:S02]  /*0f30*/  LEA R10, R10, UR6, 0x2 ;  /* 0x000000060a0a7c11 */ /* 0x000fe4000f8e10ff */
[----:B------:R-:W-:Y:S01]  /*0f40*/  LOP3.LUT R11, R2, 0x40, RZ, 0x3c, !PT ;  /* 0x00000040020b7812 */ /* 0x000fe200078e3cff */
[----:B------:R-:W-:Y:S01]  /*0f50*/  IMAD.IADD R16, R15, 0x1, R16 ;  /* 0x000000010f107824 */ /* 0x000fe200078e0210 */
[----:B------:R-:W-:Y:S02]  /*0f60*/  MOV R64, 0xff800000 ;  /* 0xff80000000407802 */ /* 0x000fe40000000f00 */
[----:B------:R-:W-:-:S02]  /*0f70*/  MOV R124, 0x3f800000 ;  /* 0x3f800000007c7802 */ /* 0x000fc40000000f00 */
[----:B------:R-:W-:Y:S02]  /*0f80*/  MOV R123, 0x3f800000 ;  /* 0x3f800000007b7802 */ /* 0x000fe40000000f00 */
[C---:B------:R-:W-:Y:S02]  /*0f90*/  LOP3.LUT R17, R8.reuse, 0x20, RZ, 0x3c, !PT ;  /* 0x0000002008117812 */ /* 0x040fe400078e3cff */
[C---:B------:R-:W-:Y:S02]  /*0fa0*/  LOP3.LUT R5, R8.reuse, 0x40, RZ, 0x3c, !PT ;  /* 0x0000004008057812 */ /* 0x040fe400078e3cff */
[----:B------:R-:W-:Y:S02]  /*0fb0*/  LOP3.LUT R13, R8, 0x60, RZ, 0x3c, !PT ;  /* 0x00000060080d7812 */ /* 0x000fe400078e3cff */
[----:B------:R-:W-:Y:S02]  /*0fc0*/  LOP3.LUT R12, R9, 0x20, RZ, 0x3c, !PT ;  /* 0x00000020090c7812 */ /* 0x000fe400078e3cff */
[----:B01----:R-:W-:-:S07]  /*0fd0*/  LOP3.LUT R3, R7, 0x40, RZ, 0x3c, !PT ;  /* 0x0000004007037812 */ /* 0x003fce00078e3cff */
.L_x_1:
[----:B------:R-:W-:-:S04]  /*0fe0*/  IMAD.WIDE R46, R14, 0x2, R118 ;  /* 0x000000020e2e7825 */ /* 0x000fc800078e0276 */
[C---:B------:R-:W-:Y:S01]  /*0ff0*/  IMAD.WIDE R44, R14.reuse, 0x2, R116 ;  /* 0x000000020e2c7825 */ /* 0x040fe200078e0274 */
[----:B------:R-:W2:Y:S03]  /*1000*/  LDG.E.U16 R50, desc[UR8][R46.64] ;  /* 0x000000082e327981 */ /* 0x000ea6000c1e1500 */
[C---:B------:R-:W-:Y:S01]  /*1010*/  IMAD.WIDE R42, R14.reuse, 0x2, R114 ;  /* 0x000000020e2a7825 */ /* 0x040fe200078e0272 */
[----:B------:R-:W3:Y:S03]  /*1020*/  LDG.E.U16 R53, desc[UR8][R44.64] ;  /* 0x000000082c357981 */ /* 0x000ee6000c1e1500 */
[C---:B------:R-:W-:Y:S01]  /*1030*/  IMAD.WIDE R48, R14.reuse, 0x2, R120 ;  /* 0x000000020e307825 */ /* 0x040fe200078e0278 */
[----:B------:R0:W4:Y:S03]  /*1040*/  LDG.E.U16 R52, desc[UR8][R42.64] ;  /* 0x000000082a347981 */ /* 0x000126000c1e1500 */
[C---:B------:R-:W-:Y:S01]  /*1050*/  IMAD.WIDE R28, R14.reuse, 0x2, R108 ;  /* 0x000000020e1c7825 */ /* 0x040fe200078e026c */
[----:B------:R1:W5:Y:S03]  /*1060*/  LDG.E.U16 R51, desc[UR8][R48.64] ;  /* 0x0000000830337981 */ /* 0x000366000c1e1500 */
[C---:B------:R-:W-:Y:S01]  /*1070*/  IMAD.WIDE R30, R14.reuse, 0x2, R106 ;  /* 0x000000020e1e7825 */ /* 0x040fe200078e026a */
[----:B------:R0:W2:Y:S03]  /*1080*/  LDG.E.U16 R55, desc[UR8][R28.64] ;  /* 0x000000081c377981 */ /* 0x0000a6000c1e1500 */
[C---:B------:R-:W-:Y:S01]  /*1090*/  IMAD.WIDE R36, R14.reuse, 0x2, R104 ;  /* 0x000000020e247825 */ /* 0x040fe200078e0268 */
[----:B------:R1:W4:Y:S03]  /*10a0*/  LDG.E.U16 R68, desc[UR8][R30.64] ;  /* 0x000000081e447981 */ /* 0x000326000c1e1500 */
[C---:B------:R-:W-:Y:S01]  /*10b0*/  IMAD.WIDE R40, R14.reuse, 0x2, R112 ;  /* 0x000000020e287825 */ /* 0x040fe200078e0270 */
[----:B------:R1:W4:Y:S03]  /*10c0*/  LDG.E.U16 R63, desc[UR8][R36.64] ;  /* 0x00000008243f7981 */ /* 0x000326000c1e1500 */
[----:B0-----:R-:W-:-:S02]  /*10d0*/  IMAD.WIDE R42, R14, 0x2, R100 ;  /* 0x000000020e2a7825 */ /* 0x001fc400078e0264 */
[----:B------:R-:W4:Y:S02]  /*10e0*/  LDG.E.U16 R41, desc[UR8][R40.64] ;  /* 0x0000000828297981 */ /* 0x000f24000c1e1500 */
[C---:B------:R-:W-:Y:S02]  /*10f0*/  IMAD.WIDE R44, R14.reuse, 0x2, R96 ;  /* 0x000000020e2c7825 */ /* 0x040fe400078e0260 */
[----:B------:R-:W4:Y:S02]  /*1100*/  LDG.E.U16 R43, desc[UR8][R42.64] ;  /* 0x000000082a2b7981 */ /* 0x000f24000c1e1500 */
[C---:B------:R-:W-:Y:S02]  /*1110*/  IMAD.WIDE R46, R14.reuse, 0x2, R92 ;  /* 0x000000020e2e7825 */ /* 0x040fe400078e025c */
[----:B------:R-:W4:Y:S02]  /*1120*/  LDG.E.U16 R45, desc[UR8][R44.64] ;  /* 0x000000082c2d7981 */ /* 0x000f24000c1e1500 */
[----:B-1----:R-:W-:-:S02]  /*1130*/  IMAD.WIDE R48, R14, 0x2, R102 ;  /* 0x000000020e307825 */ /* 0x002fc400078e0266 */
[----:B------:R-:W4:Y:S02]  /*1140*/  LDG.E.U16 R47, desc[UR8][R46.64] ;  /* 0x000000082e2f7981 */ /* 0x000f24000c1e1500 */
[C---:B------:R-:W-:Y:S02]  /*1150*/  IMAD.WIDE R38, R14.reuse, 0x2, R110 ;  /* 0x000000020e267825 */ /* 0x040fe400078e026e */
[----:B------:R-:W4:Y:S02]  /*1160*/  LDG.E.U16 R48, desc[UR8][R48.64] ;  /* 0x0000000830307981 */ /* 0x000f24000c1e1500 */
[C---:B------:R-:W-:Y:S02]  /*1170*/  IMAD.WIDE R28, R14.reuse, 0x2, R98 ;  /* 0x000000020e1c7825 */ /* 0x040fe400078e0262 */
[----:B------:R-:W4:Y:S02]  /*1180*/  LDG.E.U16 R62, desc[UR8][R38.64] ;  /* 0x00000008263e7981 */ /* 0x000f24000c1e1500 */
[----:B------:R-:W-:-:S02]  /*1190*/  IMAD.WIDE R30, R14, 0x2, R94 ;  /* 0x000000020e1e7825 */ /* 0x000fc400078e025e */
[----:B------:R-:W4:Y:S02]  /*11a0*/  LDG.E.U16 R40, desc[UR8][R28.64] ;  /* 0x000000081c287981 */ /* 0x000f24000c1e1500 */
[----:B------:R-:W-:Y:S02]  /*11b0*/  IMAD.WIDE R36, R14, 0x2, R90 ;  /* 0x000000020e247825 */ /* 0x000fe400078e025a */
[----:B------:R-:W4:Y:S04]  /*11c0*/  LDG.E.U16 R69, desc[UR8][R30.64] ;  /* 0x000000081e457981 */ /* 0x000f28000c1e1500 */
[----:B------:R-:W4:Y:S01]  /*11d0*/  LDG.E.U16 R42, desc[UR8][R36.64] ;  /* 0x00000008242a7981 */ /* 0x000f22000c1e1500 */
[----:B------:R-:W-:Y:S06]  /*11e0*/  BAR.SYNC.DEFER_BLOCKING 0x0 ;  /* 0x0000000000007b1d */ /* 0x000fec0000010000 */
[----:B---3--:R-:W-:Y:S04]  /*11f0*/  STS.U16 [R2+UR6+0x400], R53 ;  /* 0x0004003502007988 */ /* 0x008fe80008000406 */
[----:B-----5:R-:W-:Y:S04]  /*1200*/  STS.U16 [R2+UR6], R51 ;  /* 0x0000003302007988 */ /* 0x020fe80008000406 */
[----:B--2---:R-:W-:Y:S04]  /*1210*/  STS.U16 [R2+UR6+0xc00], R55 ;  /* 0x000c003702007988 */ /* 0x004fe80008000406 */
[----:B----4-:R-:W-:Y:S04]  /*1220*/  STS.U16 [R2+UR6+0x1000], R63 ;  /* 0x0010003f02007988 */ /* 0x010fe80008000406 */
[----:B------:R-:W-:Y:S04]  /*1230*/  STS.U16 [R2+UR6+0x800], R41 ;  /* 0x0008002902007988 */ /* 0x000fe80008000406 */
        /* <DEDUP_REMOVED lines=10> */
[----:B------:R-:W-:Y:S01]  /*12e0*/  STS.U16 [R11+UR6+0x1e00], R42 ;  /* 0x001e002a0b007988 */ /* 0x000fe20008000406 */
[----:B------:R-:W-:Y:S06]  /*12f0*/  BAR.SYNC.DEFER_BLOCKING 0x0 ;  /* 0x0000000000007b1d */ /* 0x000fec0000010000 */
[----:B------:R-:W-:Y:S04]  /*1300*/  LDSM.16.MT88.4 R36, [R9+UR6+0x2000] ;  /* 0x002000060924783b */ /* 0x000fe80008004200 */
[----:B------:R-:W0:Y:S04]  /*1310*/  LDSM.16.M88.4 R44, [R7+UR6] ;  /* 0x00000006072c783b */ /* 0x000e280008000200 */
[----:B------:R-:W-:Y:S04]  /*1320*/  LDSM.16.MT88.4 R28, [R9+UR6+0x2400] ;  /* 0x00240006091c783b */ /* 0x000fe80008004200 */
[----:B------:R-:W1:Y:S04]  /*1330*/  LDSM.16.MT88.4 R52, [R12+UR6+0x2000] ;  /* 0x002000060c34783b */ /* 0x000e680008004200 */
[----:B------:R-:W2:Y:S04]  /*1340*/  LDSM.16.MT88.4 R48, [R12+UR6+0x2400] ;  /* 0x002400060c30783b */ /* 0x000ea80008004200 */
[----:B------:R-:W-:Y:S01]  /*1350*/  LDSM.16.MT88.4 R40, [R9+UR6+0x2800] ;  /* 0x002800060928783b */ /* 0x000fe20008004200 */
[-C--:B0-----:R-:W-:Y:S08]  /*1360*/  HMMA.16816.F32 R36, R36, R44.reuse, RZ ;  /* 0x0000002c2424723c */ /* 0x081ff000000018ff */
[----:B-1----:R-:W-:-:S12]  /*1370*/  HMMA.16816.F32 R52, R52, R44, RZ ;  /* 0x0000002c3434723c */ /* 0x002fd800000018ff */
[-C--:B------:R-:W-:Y:S01]  /*1380*/  HMMA.16816.F32 R28, R28, R46.reuse, R36 ;  /* 0x0000002e1c1c723c */ /* 0x080fe20000001824 */
[----:B------:R-:W0:Y:S07]  /*1390*/  LDSM.16.M88.4 R36, [R3+UR6] ;  /* 0x000000060324783b */ /* 0x000e2e0008000200 */
[----:B--2---:R-:W-:Y:S01]  /*13a0*/  HMMA.16816.F32 R48, R48, R46, R52 ;  /* 0x0000002e3030723c */ /* 0x004fe20000001834 */
[----:B------:R-:W1:Y:S04]  /*13b0*/  LDSM.16.MT88.4 R44, [R12+UR6+0x2800] ;  /* 0x002800060c2c783b */ /* 0x000e680008004200 */
[----:B------:R-:W2:Y:S07]  /*13c0*/  LDSM.16.MT88.4 R52, [R12+UR6+0x2c00] ;  /* 0x002c00060c34783b */ /* 0x000eae0008004200 */
[-C--:B0-----:R-:W-:Y:S01]  /*13d0*/  HMMA.16816.F32 R28, R40, R36.reuse, R28 ;  /* 0x00000024281c723c */ /* 0x081fe2000000181c */
[----:B------:R-:W0:Y:S07]  /*13e0*/  LDSM.16.MT88.4 R40, [R9+UR6+0x2c00] ;  /* 0x002c00060928783b */ /* 0x000e2e0008004200 */
[----:B-1----:R-:W-:-:S15]  /*13f0*/  HMMA.16816.F32 R44, R44, R36, R48 ;  /* 0x000000242c2c723c */ /* 0x002fde0000001830 */
[----:B------:R-:W-:-:S05]  /*1400*/  NOP ;  /* 0x0000000000007918 */ /* 0x000fca0000000000 */
[-C--:B--2---:R-:W-:Y:S08]  /*1410*/  HMMA.16816.F32 R44, R52, R38.reuse, R44 ;  /* 0x00000026342c723c */ /* 0x084ff0000000182c */
[----:B0-----:R-:W-:Y:S11]  /*1420*/  HMMA.16816.F32 R28, R40, R38, R28 ;  /* 0x00000026281c723c */ /* 0x001ff6000000181c */
[----:B------:R-:W-:Y:S01]  /*1430*/  FMUL R40, R44, UR10 ;  /* 0x0000000a2c287c20 */ /* 0x000fe20008400000 */
[----:B------:R-:W-:Y:S01]  /*1440*/  FMUL R41, R45, UR10 ;  /* 0x0000000a2d297c20 */ /* 0x000fe20008400000 */
[----:B------:R-:W-:Y:S01]  /*1450*/  FMUL R42, R46, UR10 ;  /* 0x0000000a2e2a7c20 */ /* 0x000fe20008400000 */
[----:B------:R-:W-:-:S03]  /*1460*/  FMUL R43, R47, UR10 ;  /* 0x0000000a2f2b7c20 */ /* 0x000fc60008400000 */
[----:B------:R-:W-:Y:S02]  /*1470*/  FMNMX R40, R40, R41, !PT ;  /* 0x0000002928287209 */ /* 0x000fe40007800000 */
[----:B------:R-:W-:Y:S01]  /*1480*/  FMNMX R42, R42, R43, !PT ;  /* 0x0000002b2a2a7209 */ /* 0x000fe20007800000 */
[----:B------:R-:W-:Y:S01]  /*1490*/  FMUL R36, R28, UR10 ;  /* 0x0000000a1c247c20 */ /* 0x000fe20008400000 */
[----:B------:R-:W-:Y:S01]  /*14a0*/  FMUL R37, R29, UR10 ;  /* 0x0000000a1d257c20 */ /* 0x000fe20008400000 */
[----:B------:R-:W-:Y:S01]  /*14b0*/  FMUL R38, R30, UR10 ;  /* 0x0000000a1e267c20 */ /* 0x000fe20008400000 */
[----:B------:R-:W-:-:S03]  /*14c0*/  FMUL R39, R31, UR10 ;  /* 0x0000000a1f277c20 */ /* 0x000fc60008400000 */
[----:B------:R-:W-:Y:S02]  /*14d0*/  FMNMX R36, R36, R37, !PT ;  /* 0x0000002524247209 */ /* 0x000fe40007800000 */
[----:B------:R-:W-:Y:S01]  /*14e0*/  FMNMX R38, R38, R39, !PT ;  /* 0x0000002726267209 */ /* 0x000fe20007800000 */
[----:B------:R-:W0:Y:S04]  /*14f0*/  SHFL.BFLY PT, R43, R40, 0x2, 0x1f ;  /* 0x0c401f00282b7f89 */ /* 0x000e2800000e0000 */
[----:B------:R-:W1:Y:S04]  /*1500*/  SHFL.BFLY PT, R37, R36, 0x2, 0x1f ;  /* 0x0c401f0024257f89 */ /* 0x000e6800000e0000 */
[----:B------:R-:W2:Y:S04]  /*1510*/  SHFL.BFLY PT, R39, R38, 0x2, 0x1f ;  /* 0x0c401f0026277f89 */ /* 0x000ea800000e0000 */
[----:B------:R-:W3:Y:S01]  /*1520*/  SHFL.BFLY PT, R51, R42, 0x2, 0x1f ;  /* 0x0c401f002a337f89 */ /* 0x000ee200000e0000 */
[----:B0-----:R-:W-:-:S02]  /*1530*/  FMNMX R49, R40, R43, !PT ;  /* 0x0000002b28317209 */ /* 0x001fc40007800000 */
[----:B-1----:R-:W-:Y:S02]  /*1540*/  FMNMX R37, R36, R37, !PT ;  /* 0x0000002524257209 */ /* 0x002fe40007800000 */
[----:B--2---:R-:W-:Y:S02]  /*1550*/  FMNMX R41, R38, R39, !PT ;  /* 0x0000002726297209 */ /* 0x004fe40007800000 */
[----:B---3--:R-:W-:Y:S01]  /*1560*/  FMNMX R53, R42, R51, !PT ;  /* 0x000000332a357209 */ /* 0x008fe20007800000 */
[----:B------:R-:W0:Y:S04]  /*1570*/  SHFL.BFLY PT, R48, R37, 0x1, 0x1f ;  /* 0x0c201f0025307f89 */ /* 0x000e2800000e0000 */
[----:B------:R-:W1:Y:S04]  /*1580*/  SHFL.BFLY PT, R50, R41, 0x1, 0x1f ;  /* 0x0c201f0029327f89 */ /* 0x000e6800000e0000 */
[----:B------:R-:W2:Y:S04]  /*1590*/  SHFL.BFLY PT, R52, R49, 0x1, 0x1f ;  /* 0x0c201f0031347f89 */ /* 0x000ea800000e0000 */
[----:B------:R-:W3:Y:S01]  /*15a0*/  SHFL.BFLY PT, R36, R53, 0x1, 0x1f ;  /* 0x0c201f0035247f89 */ /* 0x000ee200000e0000 */
[----:B0-----:R-:W-:Y:S01]  /*15b0*/  FMNMX R39, R37, R48, !PT ;  /* 0x0000003025277209 */ /* 0x001fe20007800000 */
[----:B------:R-:W-:Y:S01]  /*15c0*/  BAR.SYNC.DEFER_BLOCKING 0x0 ;  /* 0x0000000000007b1d */ /* 0x000fe20000010000 */
[----:B-1----:R-:W-:-:S02]  /*15d0*/  FMNMX R43, R41, R50, !PT ;  /* 0x00000032292b7209 */ /* 0x002fc40007800000 */
[----:B--2---:R-:W-:Y:S02]  /*15e0*/  FMNMX R51, R49, R52, !PT ;  /* 0x0000003431337209 */ /* 0x004fe40007800000 */
[----:B---3--:R-:W-:Y:S01]  /*15f0*/  FMNMX R55, R53, R36, !PT ;  /* 0x0000002435377209 */ /* 0x008fe20007800000 */
[----:B------:R-:W-:Y:S04]  /*1600*/  @!P1 STS [R16], R39 ;  /* 0x0000002710009388 */ /* 0x000fe80000000800 */
[----:B------:R-:W-:Y:S04]  /*1610*/  @!P1 STS [R16+0x100], R43 ;  /* 0x0001002b10009388 */ /* 0x000fe80000000800 */
[----:B------:R-:W-:Y:S04]  /*1620*/  @!P1 STS [R16+0x200], R51 ;  /* 0x0002003310009388 */ /* 0x000fe80000000800 */
[----:B------:R-:W-:Y:S01]  /*1630*/  @!P1 STS [R16+0x300], R55 ;  /* 0x0003003710009388 */ /* 0x000fe20000000800 */
[----:B------:R-:W-:Y:S06]  /*1640*/  BAR.SYNC.DEFER_BLOCKING 0x0 ;  /* 0x0000000000007b1d */ /* 0x000fec0000010000 */
[----:B------:R-:W0:Y:S04]  /*1650*/  LDS R36, [R10] ;  /* 0x000000000a247984 */ /* 0x000e280000000800 */
[----:B0-----:R-:W0:Y:S02]  /*1660*/  SHFL.BFLY PT, R37, R36, 0x4, 0x1f ;  /* 0x0c801f0024257f89 */ /* 0x001e2400000e0000 */
[----:B0-----:R-:W-:-:S05]  /*1670*/  FMNMX R37, R36, R37, !PT ;  /* 0x0000002524257209 */ /* 0x001fca0007800000 */
[----:B------:R-:W0:Y:S02]  /*1680*/  SHFL.BFLY PT, R38, R37, 0x2, 0x1f ;  /* 0x0c401f0025267f89 */ /* 0x000e2400000e0000 */
[----:B0-----:R-:W-:-:S05]  /*1690*/  FMNMX R38, R37, R38, !PT ;  /* 0x0000002625267209 */ /* 0x001fca0007800000 */
[----:B------:R-:W0:Y:S02]  /*16a0*/  SHFL.BFLY PT, R41, R38, 0x1, 0x1f ;  /* 0x0c201f0026297f89 */ /* 0x000e2400000e0000 */
[----:B0-----:R-:W-:-:S05]  /*16b0*/  FMNMX R41, R38, R41, !PT ;  /* 0x0000002926297209 */ /* 0x001fca0007800000 */
[----:B------:R-:W-:Y:S01]  /*16c0*/  @!P0 STS [R10], R41 ;  /* 0x000000290a008388 */ /* 0x000fe20000000800 */
[----:B------:R-:W-:Y:S06]  /*16d0*/  BAR.SYNC.DEFER_BLOCKING 0x0 ;  /* 0x0000000000007b1d */ /* 0x000fec0000010000 */
[----:B------:R-:W0:Y:S04]  /*16e0*/  LDS R62, [R15] ;  /* 0x000000000f3e7984 */ /* 0x000e280000000800 */
[----:B------:R-:W1:Y:S04]  /*16f0*/  LDS R68, [R15+0x200] ;  /* 0x000200000f447984 */ /* 0x000e680000000800 */
[----:B------:R-:W2:Y:S04]  /*1700*/  LDS R69, [R15+0x300] ;  /* 0x000300000f457984 */ /* 0x000ea80000000800 */
[----:B------:R-:W3:Y:S01]  /*1710*/  LDS R63, [R15+0x100] ;  /* 0x000100000f3f7984 */ /* 0x000ee20000000800 */
[----:B0-----:R-:W-:-:S02]  /*1720*/  FMNMX R62, R62, R65, !PT ;  /* 0x000000413e3e7209 */ /* 0x001fc40007800000 */
[----:B-1----:R-:W-:-:S03]  /*1730*/  FMNMX R68, R68, R67, !PT ;  /* 0x0000004344447209 */ /* 0x002fc60007800000 */
[----:B------:R-:W-:Y:S01]  /*1740*/  FFMA R28, R28, UR10, -R62 ;  /* 0x0000000a1c1c7c23 */ /* 0x000fe2000800083e */
[----:B--2---:R-:W-:Y:S01]  /*1750*/  FMNMX R69, R69, R66, !PT ;  /* 0x0000004245457209 */ /* 0x004fe20007800000 */
[----:B------:R-:W-:Y:S01]  /*1760*/  FFMA R45, R45, UR10, -R68 ;  /* 0x0000000a2d2d7c23 */ /* 0x000fe20008000844 */
[----:B---3--:R-:W-:-:S03]  /*1770*/  FMNMX R63, R63, R64, !PT ;  /* 0x000000403f3f7209 */ /* 0x008fc60007800000 */
[--C-:B------:R-:W-:Y:S01]  /*1780*/  FFMA R46, R46, UR10, -R69.reuse ;  /* 0x0000000a2e2e7c23 */ /* 0x100fe20008000845 */
[----:B------:R-:W-:Y:S01]  /*1790*/  FFMA R47, R47, UR10, -R69 ;  /* 0x0000000a2f2f7c23 */ /* 0x000fe20008000845 */
[----:B------:R-:W-:Y:S01]  /*17a0*/  FMUL R40, R28, 1.4426950216293334961 ;  /* 0x3fb8aa3b1c287820 */ /* 0x000fe20000400000 */
[----:B------:R-:W-:Y:S01]  /*17b0*/  FFMA R29, R29, UR10, -R62 ;  /* 0x0000000a1d1d7c23 */ /* 0x000fe2000800083e */
[--C-:B------:R-:W-:Y:S01]  /*17c0*/  FFMA R30, R30, UR10, -R63.reuse ;  /* 0x0000000a1e1e7c23 */ /* 0x100fe2000800083f */
[----:B------:R-:W-:Y:S01]  /*17d0*/  FFMA R31, R31, UR10, -R63 ;  /* 0x0000000a1f1f7c23 */ /* 0x000fe2000800083f */
[----:B------:R-:W-:Y:S01]  /*17e0*/  FFMA R28, R44, UR10, -R68 ;  /* 0x0000000a2c1c7c23 */ /* 0x000fe20008000844 */
[----:B------:R-:W-:Y:S01]  /*17f0*/  FMUL R49, R45, 1.4426950216293334961 ;  /* 0x3fb8aa3b2d317820 */ /* 0x000fe20000400000 */
[----:B------:R-:W-:Y:S01]  /*1800*/  FMUL R46, R46, 1.4426950216293334961 ;  /* 0x3fb8aa3b2e2e7820 */ /* 0x000fe20000400000 */
[----:B------:R-:W-:Y:S01]  /*1810*/  FMUL R45, R47, 1.4426950216293334961 ;  /* 0x3fb8aa3b2f2d7820 */ /* 0x000fe20000400000 */
[----:B------:R-:W-:Y:S01]  /*1820*/  FMUL R29, R29, 1.4426950216293334961 ;  /* 0x3fb8aa3b1d1d7820 */ /* 0x000fe20000400000 */
[----:B------:R-:W-:Y:S01]  /*1830*/  FMUL R30, R30, 1.4426950216293334961 ;  /* 0x3fb8aa3b1e1e7820 */ /* 0x000fe20000400000 */
[----:B------:R-:W-:Y:S01]  /*1840*/  FMUL R31, R31, 1.4426950216293334961 ;  /* 0x3fb8aa3b1f1f7820 */ /* 0x000fe20000400000 */
[----:B------:R-:W-:Y:S01]  /*1850*/  FMUL R28, R28, 1.4426950216293334961 ;  /* 0x3fb8aa3b1c1c7820 */ /* 0x000fe20000400000 */
[----:B------:R-:W-:Y:S08]  /*1860*/  MUFU.EX2 R40, R40 ;  /* 0x0000002800287308 */ /* 0x000ff00000000800 */
[----:B------:R-:W0:Y:S08]  /*1870*/  MUFU.EX2 R43, R29 ;  /* 0x0000001d002b7308 */ /* 0x000e300000000800 */
[----:B------:R-:W-:Y:S08]  /*1880*/  MUFU.EX2 R41, R30 ;  /* 0x0000001e00297308 */ /* 0x000ff00000000800 */
[----:B------:R-:W1:Y:S08]  /*1890*/  MUFU.EX2 R44, R31 ;  /* 0x0000001f002c7308 */ /* 0x000e700000000800 */
[----:B------:R-:W-:Y:S08]  /*18a0*/  MUFU.EX2 R42, R28 ;  /* 0x0000001c002a7308 */ /* 0x000ff00000000800 */
[----:B------:R-:W2:Y:S08]  /*18b0*/  MUFU.EX2 R49, R49 ;  /* 0x0000003100317308 */ /* 0x000eb00000000800 */
[----:B------:R-:W-:Y:S08]  /*18c0*/  MUFU.EX2 R46, R46 ;  /* 0x0000002e002e7308 */ /* 0x000ff00000000800 */
[----:B------:R-:W3:Y:S01]  /*18d0*/  MUFU.EX2 R45, R45 ;  /* 0x0000002d002d7308 */ /* 0x000ee20000000800 */
[----:B0-----:R-:W-:Y:S01]  /*18e0*/  FADD R29, R40, R43 ;  /* 0x0000002b281d7221 */ /* 0x001fe20000000000 */
[----:B-1----:R-:W-:Y:S01]  /*18f0*/  FADD R30, R41, R44 ;  /* 0x0000002c291e7221 */ /* 0x002fe20000000000 */
[----:B--2---:R-:W-:-:S03]  /*1900*/  FADD R28, R42, R49 ;  /* 0x000000312a1c7221 */ /* 0x004fc60000000000 */
[----:B------:R-:W0:Y:S04]  /*1910*/  SHFL.BFLY PT, R36, R29, 0x2, 0x1f ;  /* 0x0c401f001d247f89 */ /* 0x000e2800000e0000 */
[----:B------:R-:W1:Y:S01]  /*1920*/  SHFL.BFLY PT, R37, R30, 0x2, 0x1f ;  /* 0x0c401f001e257f89 */ /* 0x000e6200000e0000 */
[----:B---3--:R-:W-:-:S03]  /*1930*/  FADD R31, R46, R45 ;  /* 0x0000002d2e1f7221 */ /* 0x008fc60000000000 */
[----:B------:R-:W2:Y:S04]  /*1940*/  SHFL.BFLY PT, R39, R28, 0x2, 0x1f ;  /* 0x0c401f001c277f89 */ /* 0x000ea800000e0000 */
[----:B------:R-:W3:Y:S01]  /*1950*/  SHFL.BFLY PT, R48, R31, 0x2, 0x1f ;  /* 0x0c401f001f307f89 */ /* 0x000ee200000e0000 */
[----:B0-----:R-:W-:Y:S01]  /*1960*/  FADD R36, R29, R36 ;  /* 0x000000241d247221 */ /* 0x001fe20000000000 */
[----:B-1----:R-:W-:Y:S01]  /*1970*/  FADD R38, R30, R37 ;  /* 0x000000251e267221 */ /* 0x002fe20000000000 */
[----:B------:R-:W-:Y:S01]  /*1980*/  BAR.SYNC.DEFER_BLOCKING 0x0 ;  /* 0x0000000000007b1d */ /* 0x000fe20000010000 */
[----:B--2---:R-:W-:Y:S01]  /*1990*/  FADD R47, R28, R39 ;  /* 0x000000271c2f7221 */ /* 0x004fe20000000000 */
[----:B---3--:R-:W-:-:S04]  /*19a0*/  FADD R50, R31, R48 ;  /* 0x000000301f327221 */ /* 0x008fc80000000000 */
[----:B------:R-:W0:Y:S04]  /*19b0*/  SHFL.BFLY PT, R37, R36, 0x1, 0x1f ;  /* 0x0c201f0024257f89 */ /* 0x000e2800000e0000 */
[----:B------:R-:W1:Y:S04]  /*19c0*/  SHFL.BFLY PT, R39, R38, 0x1, 0x1f ;  /* 0x0c201f0026277f89 */ /* 0x000e6800000e0000 */
[----:B------:R-:W2:Y:S04]  /*19d0*/  SHFL.BFLY PT, R48, R47, 0x1, 0x1f ;  /* 0x0c201f002f307f89 */ /* 0x000ea800000e0000 */
[----:B------:R-:W3:Y:S01]  /*19e0*/  SHFL.BFLY PT, R29, R50, 0x1, 0x1f ;  /* 0x0c201f00321d7f89 */ /* 0x000ee200000e0000 */
[----:B0-----:R-:W-:Y:S01]  /*19f0*/  FADD R51, R36, R37 ;  /* 0x0000002524337221 */ /* 0x001fe20000000000 */
[----:B-1----:R-:W-:Y:S01]  /*1a00*/  FADD R39, R38, R39 ;  /* 0x0000002726277221 */ /* 0x002fe20000000000 */
[----:B--2---:R-:W-:Y:S01]  /*1a10*/  FADD R53, R47, R48 ;  /* 0x000000302f357221 */ /* 0x004fe20000000000 */
[----:B---3--:R-:W-:-:S02]  /*1a20*/  FADD R55, R50, R29 ;  /* 0x0000001d32377221 */ /* 0x008fc40000000000 */
[----:B------:R-:W-:Y:S04]  /*1a30*/  @!P1 STS [R16], R51 ;  /* 0x0000003310009388 */ /* 0x000fe80000000800 */
[----:B------:R-:W-:Y:S04]  /*1a40*/  @!P1 STS [R16+0x100], R39 ;  /* 0x0001002710009388 */ /* 0x000fe80000000800 */
[----:B------:R-:W-:Y:S04]  /*1a50*/  @!P1 STS [R16+0x200], R53 ;  /* 0x0002003510009388 */ /* 0x000fe80000000800 */
[----:B------:R-:W-:Y:S01]  /*1a60*/  @!P1 STS [R16+0x300], R55 ;  /* 0x0003003710009388 */ /* 0x000fe20000000800 */
[----:B------:R-:W-:Y:S06]  /*1a70*/  BAR.SYNC.DEFER_BLOCKING 0x0 ;  /* 0x0000000000007b1d */ /* 0x000fec0000010000 */
[----:B------:R-:W0:Y:S04]  /*1a80*/  LDS R29, [R10] ;  /* 0x000000000a1d7984 */ /* 0x000e280000000800 */
[----:B0-----:R-:W0:Y:S02]  /*1a90*/  SHFL.BFLY PT, R28, R29, 0x4, 0x1f ;  /* 0x0c801f001d1c7f89 */ /* 0x001e2400000e0000 */
[----:B0-----:R-:W-:-:S05]  /*1aa0*/  FADD R36, R29, R28 ;  /* 0x0000001c1d247221 */ /* 0x001fca0000000000 */
[----:B------:R-:W0:Y:S02]  /*1ab0*/  SHFL.BFLY PT, R31, R36, 0x2, 0x1f ;  /* 0x0c401f00241f7f89 */ /* 0x000e2400000e0000 */
[----:B0-----:R-:W-:-:S05]  /*1ac0*/  FADD R37, R36, R31 ;  /* 0x0000001f24257221 */ /* 0x001fca0000000000 */
[----:B------:R-:W0:Y:S02]  /*1ad0*/  SHFL.BFLY PT, R28, R37, 0x1, 0x1f ;  /* 0x0c201f00251c7f89 */ /* 0x000e2400000e0000 */
[----:B0-----:R-:W-:-:S05]  /*1ae0*/  FADD R47, R37, R28 ;  /* 0x0000001c252f7221 */ /* 0x001fca0000000000 */
[----:B------:R-:W-:Y:S01]  /*1af0*/  @!P0 STS [R10], R47 ;  /* 0x0000002f0a008388 */ /* 0x000fe20000000800 */
[----:B------:R-:W-:Y:S01]  /*1b00*/  BAR.SYNC.DEFER_BLOCKING 0x0 ;  /* 0x0000000000007b1d */ /* 0x000fe20000010000 */
[----:B------:R-:W-:-:S04]  /*1b10*/  FADD R28, -R62, R65 ;  /* 0x000000413e1c7221 */ /* 0x000fc80000000100 */
[----:B------:R-:W-:Y:S01]  /*1b20*/  FMUL R38, R28, 1.4426950216293334961 ;  /* 0x3fb8aa3b1c267820 */ /* 0x000fe20000400000 */
[----:B------:R-:W-:-:S04]  /*1b30*/  FADD R28, -R63, R64 ;  /* 0x000000403f1c7221 */ /* 0x000fc80000000100 */
[----:B------:R-:W-:Y:S01]  /*1b40*/  FMUL R39, R28, 1.4426950216293334961 ;  /* 0x3fb8aa3b1c277820 */ /* 0x000fe20000400000 */
[----:B------:R-:W-:Y:S01]  /*1b50*/  FADD R36, -R68, R67 ;  /* 0x0000004344247221 */ /* 0x000fe20000000100 */
[----:B------:R-:W-:Y:S04]  /*1b60*/  LDS R28, [R15+0x200] ;  /* 0x000200000f1c7984 */ /* 0x000fe80000000800 */
[----:B------:R-:W0:Y:S04]  /*1b70*/  LDS R29, [R15+0x300] ;  /* 0x000300000f1d7984 */ /* 0x000e280000000800 */
[----:B------:R-:W-:Y:S04]  /*1b80*/  LDS R30, [R15] ;  /* 0x000000000f1e7984 */ /* 0x000fe80000000800 */
[----:B------:R-:W1:Y:S01]  /*1b90*/  LDS R31, [R15+0x100] ;  /* 0x000100000f1f7984 */ /* 0x000e620000000800 */
[----:B------:R-:W-:Y:S01]  /*1ba0*/  FADD R37, -R69, R66 ;  /* 0x0000004245257221 */ /* 0x000fe20000000100 */
[----:B------:R-:W-:-:S03]  /*1bb0*/  FMUL R36, R36, 1.4426950216293334961 ;  /* 0x3fb8aa3b24247820 */ /* 0x000fc60000400000 */
[----:B------:R-:W-:-:S03]  /*1bc0*/  FMUL R37, R37, 1.4426950216293334961 ;  /* 0x3fb8aa3b25257820 */ /* 0x000fc60000400000 */
[----:B------:R-:W2:Y:S08]  /*1bd0*/  MUFU.EX2 R36, R36 ;  /* 0x0000002400247308 */ /* 0x000eb00000000800 */
[----:B------:R-:W3:Y:S08]  /*1be0*/  MUFU.EX2 R37, R37 ;  /* 0x0000002500257308 */ /* 0x000ef00000000800 */
[----:B------:R-:W4:Y:S08]  /*1bf0*/  MUFU.EX2 R38, R38 ;  /* 0x0000002600267308 */ /* 0x000f300000000800 */
[----:B------:R-:W1:Y:S01]  /*1c00*/  MUFU.EX2 R39, R39 ;  /* 0x0000002700277308 */ /* 0x000e620000000800 */
[----:B------:R-:W-:-:S04]  /*1c10*/  IMAD.WIDE R54, R4, 0x2, R86 ;  /* 0x0000000204367825 */ /* 0x000fc800078e0256 */
[C---:B--2---:R-:W-:Y:S01]  /*1c20*/  FMUL R56, R36.reuse, R56 ;  /* 0x0000003824387220 */ /* 0x044fe20000400000 */
[----:B------:R-:W-:Y:S01]  /*1c30*/  FMUL R57, R36, R57 ;  /* 0x0000003924397220 */ /* 0x000fe20000400000 */
[C---:B---3--:R-:W-:Y:S01]  /*1c40*/  FMUL R58, R37.reuse, R58 ;  /* 0x0000003a253a7220 */ /* 0x048fe20000400000 */
[----:B------:R-:W-:Y:S01]  /*1c50*/  FMUL R59, R37, R59 ;  /* 0x0000003b253b7220 */ /* 0x000fe20000400000 */
[----:B0-----:R-:W-:Y:S02]  /*1c60*/  FFMA2 R28, R122.F32x2.HI_LO, R36.F32x2.HI_LO, R28.F32x2.HI_LO ;  /* 0x000000247a1c7249 */ /* 0x001fe4000000001c */
[----:B------:R-:W-:Y:S01]  /*1c70*/  IMAD.WIDE R36, R4, 0x2, R80 ;  /* 0x0000000204247825 */ /* 0x000fe200078e0250 */
[----:B------:R-:W2:Y:S03]  /*1c80*/  LDG.E.U16 R48, desc[UR8][R54.64] ;  /* 0x0000000836307981 */ /* 0x000ea6000c1e1500 */
[C---:B----4-:R-:W-:Y:S01]  /*1c90*/  FMUL R32, R38.reuse, R32 ;  /* 0x0000002026207220 */ /* 0x050fe20000400000 */
[----:B------:R-:W-:Y:S01]  /*1ca0*/  FMUL R33, R38, R33 ;  /* 0x0000002126217220 */ /* 0x000fe20000400000 */
[----:B------:R-:W-:-:S04]  /*1cb0*/  IMAD.WIDE R64, R4, 0x2, R88 ;  /* 0x0000000204407825 */ /* 0x000fc800078e0258 */
[----:B------:R-:W-:Y:S01]  /*1cc0*/  IMAD.WIDE R66, R4, 0x2, R76 ;  /* 0x0000000204427825 */ /* 0x000fe200078e024c */
[----:B------:R-:W3:Y:S03]  /*1cd0*/  LDG.E.U16 R47, desc[UR8][R64.64] ;  /* 0x00000008402f7981 */ /* 0x000ee6000c1e1500 */
[----:B-1----:R-:W-:Y:S02]  /*1ce0*/  FFMA2 R30, R124.F32x2.HI_LO, R38.F32x2.HI_LO, R30.F32x2.HI_LO ;  /* 0x000000267c1e7249 */ /* 0x002fe4000000001e */
[C---:B------:R-:W-:Y:S01]  /*1cf0*/  FMUL R34, R39.reuse, R34 ;  /* 0x0000002227227220 */ /* 0x040fe20000400000 */
[----:B------:R-:W-:Y:S01]  /*1d00*/  FMUL R35, R39, R35 ;  /* 0x0000002327237220 */ /* 0x000fe20000400000 */
[C---:B------:R-:W-:Y:S01]  /*1d10*/  IMAD.WIDE R38, R4.reuse, 0x2, R74 ;  /* 0x0000000204267825 */ /* 0x040fe200078e024a */
[----:B------:R0:W4:Y:S03]  /*1d20*/  LDG.E.U16 R55, desc[UR8][R36.64] ;  /* 0x0000000824377981 */ /* 0x000126000c1e1500 */
[C---:B------:R-:W-:Y:S01]  /*1d30*/  IMAD.WIDE R50, R4.reuse, 0x2, R84 ;  /* 0x0000000204327825 */ /* 0x040fe200078e0254 */
[----:B------:R1:W5:Y:S03]  /*1d40*/  LDG.E.U16 R54, desc[UR8][R38.64] ;  /* 0x0000000826367981 */ /* 0x000366000c1e1500 */
[C---:B------:R-:W-:Y:S01]  /*1d50*/  IMAD.WIDE R122, R4.reuse, 0x2, R78 ;  /* 0x00000002047a7825 */ /* 0x040fe200078e024e */
[----:B------:R1:W2:Y:S03]  /*1d60*/  LDG.E.U16 R53, desc[UR8][R50.64] ;  /* 0x0000000832357981 */ /* 0x0002a6000c1e1500 */
[C---:B0-----:R-:W-:Y:S01]  /*1d70*/  IMAD.WIDE R36, R4.reuse, 0x2, R72 ;  /* 0x0000000204247825 */ /* 0x041fe200078e0248 */
[----:B------:R-:W5:Y:S03]  /*1d80*/  LDG.E.U16 R66, desc[UR8][R66.64] ;  /* 0x0000000842427981 */ /* 0x000f66000c1e1500 */
[C---:B------:R-:W-:Y:S01]  /*1d90*/  IMAD.WIDE R64, R4.reuse, 0x2, R60 ;  /* 0x0000000204407825 */ /* 0x040fe200078e023c */
[----:B------:R-:W5:Y:S03]  /*1da0*/  LDG.E.U16 R123, desc[UR8][R122.64] ;  /* 0x000000087a7b7981 */ /* 0x000f66000c1e1500 */
[----:B-1----:R-:W-:-:S02]  /*1db0*/  IMAD.WIDE R38, R4, 0x2, R18 ;  /* 0x0000000204267825 */ /* 0x002fc400078e0212 */
[----:B------:R-:W5:Y:S02]  /*1dc0*/  LDG.E.U16 R65, desc[UR8][R64.64] ;  /* 0x0000000840417981 */ /* 0x000f64000c1e1500 */
[C---:B------:R-:W-:Y:S02]  /*1dd0*/  IMAD.WIDE R50, R4.reuse, 0x2, R70 ;  /* 0x0000000204327825 */ /* 0x040fe400078e0246 */
[----:B------:R0:W5:Y:S02]  /*1de0*/  LDG.E.U16 R67, desc[UR8][R36.64] ;  /* 0x0000000824437981 */ /* 0x000164000c1e1500 */
[C---:B------:R-:W-:Y:S02]  /*1df0*/  IMAD.WIDE R124, R4.reuse, 0x2, R82 ;  /* 0x00000002047c7825 */ /* 0x040fe400078e0252 */
[----:B------:R1:W5:Y:S04]  /*1e00*/  LDG.E.U16 R122, desc[UR8][R38.64] ;  /* 0x00000008267a7981 */ /* 0x000368000c1e1500 */
[----:B------:R1:W5:Y:S01]  /*1e10*/  LDG.E.U16 R52, desc[UR8][R50.64] ;  /* 0x0000000832347981 */ /* 0x000362000c1e1500 */
[----:B0-----:R-:W-:-:S03]  /*1e20*/  IMAD.WIDE R36, R4, 0x2, R20 ;  /* 0x0000000204247825 */ /* 0x001fc600078e0214 */
[----:B------:R-:W5:Y:S01]  /*1e30*/  LDG.E.U16 R125, desc[UR8][R124.64] ;  /* 0x000000087c7d7981 */ /* 0x000f62000c1e1500 */
[----:B-1----:R-:W-:-:S03]  /*1e40*/  IMAD.WIDE R38, R4, 0x2, R24 ;  /* 0x0000000204267825 */ /* 0x002fc600078e0218 */
[----:B------:R0:W5:Y:S01]  /*1e50*/  LDG.E.U16 R64, desc[UR8][R36.64] ;  /* 0x0000000824407981 */ /* 0x000162000c1e1500 */
[----:B------:R-:W-:-:S03]  /*1e60*/  IMAD.WIDE R50, R4, 0x2, R22 ;  /* 0x0000000204327825 */ /* 0x000fc600078e0216 */
[----:B------:R-:W5:Y:S04]  /*1e70*/  LDG.E.U16 R39, desc[UR8][R38.64] ;  /* 0x0000000826277981 */ /* 0x000f68000c1e1500 */
[----:B------:R-:W5:Y:S01]  /*1e80*/  LDG.E.U16 R124, desc[UR8][R50.64] ;  /* 0x00000008327c7981 */ /* 0x000f62000c1e1500 */
[----:B0-----:R-:W-:-:S05]  /*1e90*/  IMAD.WIDE R36, R4, 0x2, R26 ;  /* 0x0000000204247825 */ /* 0x001fca00078e021a */
[----:B------:R-:W5:Y:S01]  /*1ea0*/  LDG.E.U16 R50, desc[UR8][R36.64] ;  /* 0x0000000824327981 */ /* 0x000f62000c1e1500 */
[----:B------:R-:W-:Y:S01]  /*1eb0*/  BAR.SYNC.DEFER_BLOCKING 0x0 ;  /* 0x0000000000007b1d */ /* 0x000fe20000010000 */
[----:B------:R-:W-:-:S04]  /*1ec0*/  UIADD3 UR4, UPT, UPT, UR4, 0x40, URZ ;  /* 0x0000004004047890 */ /* 0x000fc8000fffe0ff */
[----:B------:R-:W-:Y:S01]  /*1ed0*/  UISETP.GE.AND UP0, UPT, UR4, UR11, UPT ;  /* 0x0000000b0400728c */ /* 0x000fe2000bf06270 */
[----:B---3--:R-:W-:Y:S04]  /*1ee0*/  STS.U16 [R2+UR6], R47 ;  /* 0x0000002f02007988 */ /* 0x008fe80008000406 */
[----:B----4-:R-:W-:Y:S04]  /*1ef0*/  STS.U16 [R2+UR6+0x800], R55 ;  /* 0x0008003702007988 */ /* 0x010fe80008000406 */
[----:B--2---:R-:W-:Y:S04]  /*1f00*/  STS.U16 [R2+UR6+0x400], R53 ;  /* 0x0004003502007988 */ /* 0x004fe80008000406 */
[----:B-----5:R0:W-:Y:S04]  /*1f10*/  STS.U16 [R2+UR6+0xc00], R66 ;  /* 0x000c004202007988 */ /* 0x0201e80008000406 */
[----:B------:R1:W-:Y:S01]  /*1f20*/  STS.U16 [R2+UR6+0x1400], R65 ;  /* 0x0014004102007988 */ /* 0x0003e20008000406 */
[----:B0-----:R-:W-:-:S03]  /*1f30*/  F2FP.F16.F32.PACK_AB R66, R49, R42 ;  /* 0x0000002a3142723e */ /* 0x001fc600000000ff */
[----:B------:R0:W-:Y:S01]  /*1f40*/  STS.U16 [R2+UR6+0x1000], R67 ;  /* 0x0010004302007988 */ /* 0x0001e20008000406 */
[----:B-1----:R-:W-:Y:S02]  /*1f50*/  F2FP.F16.F32.PACK_AB R65, R44, R41 ;  /* 0x000000292c41723e */ /* 0x002fe400000000ff */
[----:B0-----:R-:W-:Y:S01]  /*1f60*/  F2FP.F16.F32.PACK_AB R67, R45, R46 ;  /* 0x0000002e2d43723e */ /* 0x001fe200000000ff */
[----:B------:R0:W-:Y:S04]  /*1f70*/  STS.U16 [R2+UR6+0x1800], R64 ;  /* 0x0018004002007988 */ /* 0x0001e80008000406 */
[----:B------:R-:W-:Y:S01]  /*1f80*/  STS.U16 [R2+UR6+0x1c00], R39 ;  /* 0x001c002702007988 */ /* 0x000fe20008000406 */
[----:B0-----:R-:W-:-:S03]  /*1f90*/  F2FP.F16.F32.PACK_AB R64, R43, R40 ;  /* 0x000000282b40723e */ /* 0x001fc600000000ff */
        /* <DEDUP_REMOVED lines=8> */
[----:B------:R-:W-:Y:S01]  /*2020*/  STSM.16.M88.4 [R6+0x3000], R64 ;  /* 0x0030004006007844 */ /* 0x000fe20000000200 */
[----:B------:R-:W-:Y:S06]  /*2030*/  BAR.SYNC.DEFER_BLOCKING 0x0 ;  /* 0x0000000000007b1d */ /* 0x000fec0000010000 */
[----:B------:R-:W-:Y:S04]  /*2040*/  LDSM.16.M88.4 R44, [R8+UR6+0x3000] ;  /* 0x00300006082c783b */ /* 0x000fe80008000200 */
[----:B------:R-:W0:Y:S04]  /*2050*/  LDSM.16.M88.4 R48, [R7+UR6] ;  /* 0x000000060730783b */ /* 0x000e280008000200 */
[----:B------:R-:W1:Y:S04]  /*2060*/  LDSM.16.M88.4 R40, [R8+UR6+0x3800] ;  /* 0x003800060828783b */ /* 0x000e680008000200 */
[----:B------:R-:W2:Y:S04]  /*2070*/  LDSM.16.M88.4 R36, [R17+UR6+0x3000] ;  /* 0x003000061124783b */ /* 0x000ea80008000200 */
[----:B------:R-:W3:Y:S01]  /*2080*/  LDSM.16.M88.4 R52, [R17+UR6+0x3800] ;  /* 0x003800061134783b */ /* 0x000ee20008000200 */
[-C--:B0-----:R-:W-:Y:S03]  /*2090*/  HMMA.16816.F32 R32, R44, R48.reuse, R32 ;  /* 0x000000302c20723c */ /* 0x081fe60000001820 */
[----:B------:R-:W-:Y:S05]  /*20a0*/  LDSM.16.M88.4 R44, [R3+UR6] ;  /* 0x00000006032c783b */ /* 0x000fea0008000200 */
[----:B-1----:R-:W-:Y:S01]  /*20b0*/  HMMA.16816.F32 R56, R40, R48, R56 ;  /* 0x000000302838723c */ /* 0x002fe20000001838 */
[----:B------:R-:W0:Y:S11]  /*20c0*/  LDSM.16.M88.4 R40, [R5+UR6+0x3800] ;  /* 0x003800060528783b */ /* 0x000e360008000200 */
[-C--:B--2---:R-:W-:Y:S01]  /*20d0*/  HMMA.16816.F32 R36, R36, R50.reuse, R32 ;  /* 0x000000322424723c */ /* 0x084fe20000001820 */
[----:B------:R-:W1:Y:S07]  /*20e0*/  LDSM.16.M88.4 R32, [R5+UR6+0x3000] ;  /* 0x003000060520783b */ /* 0x000e6e0008000200 */
[----:B---3--:R-:W-:Y:S01]  /*20f0*/  HMMA.16816.F32 R52, R52, R50, R56 ;  /* 0x000000323434723c */ /* 0x008fe20000001838 */
[----:B------:R-:W-:Y:S04]  /*2100*/  LDSM.16.M88.4 R48, [R13+UR6+0x3000] ;  /* 0x003000060d30783b */ /* 0x000fe80008000200 */
[----:B------:R-:W2:-:S15]  /*2110*/  LDSM.16.M88.4 R56, [R13+UR6+0x3800] ;  /* 0x003800060d38783b */ /* 0x000e9e0008000200 */
[-C--:B0-----:R-:W-:Y:S08]  /*2120*/  HMMA.16816.F32 R40, R40, R44.reuse, R52 ;  /* 0x0000002c2828723c */ /* 0x081ff00000001834 */
[----:B-1----:R-:W-:Y:S01]  /*2130*/  HMMA.16816.F32 R32, R32, R44, R36 ;  /* 0x0000002c2020723c */ /* 0x002fe20000001824 */
[----:B------:R-:W0:Y:S08]  /*2140*/  LDC R37, c[0x0][0x3d4] ;  /* 0x0000f500ff257b82 */ /* 0x000e300000000800 */
[----:B------:R-:W1:Y:S03]  /*2150*/  LDC R39, c[0x0][0x3c4] ;  /* 0x0000f100ff277b82 */ /* 0x000e660000000800 */
[-C--:B--2---:R-:W-:Y:S08]  /*2160*/  HMMA.16816.F32 R56, R56, R46.reuse, R40 ;  /* 0x0000002e3838723c */ /* 0x084ff00000001828 */
[----:B------:R-:W-:Y:S01]  /*2170*/  HMMA.16816.F32 R32, R48, R46, R32 ;  /* 0x0000002e3020723c */ /* 0x000fe20000001820 */
[----:B------:R-:W-:Y:S01]  /*2180*/  IMAD.MOV.U32 R65, RZ, RZ, R62 ;  /* 0x000000ffff417224 */ /* 0x000fe200078e003e */
[----:B------:R-:W-:Y:S01]  /*2190*/  MOV R67, R68 ;  /* 0x0000004400437202 */ /* 0x000fe20000000f00 */
[----:B------:R-:W-:Y:S01]  /*21a0*/  IMAD.MOV.U32 R64, RZ, RZ, R63 ;  /* 0x000000ffff407224 */ /* 0x000fe200078e003f */
[----:B------:R-:W-:Y:S01]  /*21b0*/  MOV R125, R31 ;  /* 0x0000001f007d7202 */ /* 0x000fe20000000f00 */
[----:B0-----:R-:W-:-:S02]  /*21c0*/  IMAD R4, R37, 0x40, R4 ;  /* 0x0000004025047824 */ /* 0x001fc400078e0204 */
[----:B------:R-:W-:Y:S02]  /*21d0*/  IMAD.MOV.U32 R66, RZ, RZ, R69 ;  /* 0x000000ffff427224 */ /* 0x000fe400078e0045 */
[----:B------:R-:W-:Y:S02]  /*21e0*/  IMAD.MOV.U32 R124, RZ, RZ, R30 ;  /* 0x000000ffff7c7224 */ /* 0x000fe400078e001e */
[----:B------:R-:W-:Y:S01]  /*21f0*/  IMAD.MOV.U32 R122, RZ, RZ, R28 ;  /* 0x000000ffff7a7224 */ /* 0x000fe200078e001c */
[----:B-1----:R-:W-:Y:S01]  /*2200*/  LEA R14, R39, R14, 0x6 ;  /* 0x0000000e270e7211 */ /* 0x002fe200078e30ff */
[----:B------:R-:W-:Y:S01]  /*2210*/  IMAD.MOV.U32 R123, RZ, RZ, R29 ;  /* 0x000000ffff7b7224 */ /* 0x000fe200078e001d */
[----:B------:R-:W-:Y:S06]  /*2220*/  BRA.U !UP0, `(.L_x_1) ;  /* 0xffffffed086c7547 */ /* 0x000fec000b83ffff */
.L_x_0:
[----:B0-----:R-:W0:Y:S01]  /*2230*/  S2R R5, SR_TID.X ;  /* 0x0000000000057919 */ /* 0x001e220000002100 */
[----:B------:R-:W-:Y:S01]  /*2240*/  FSETP.GT.AND P2, PT, |R122|, 8.50705917302346158658e+37, PT ;  /* 0x7e8000007a00780b */ /* 0x000fe20003f44200 */
[----:B------:R-:W1:Y:S01]  /*2250*/  S2UR UR5, SR_CgaCtaId ;  /* 0x00000000000579c3 */ /* 0x000e620000008800 */
[----:B------:R-:W-:-:S07]  /*2260*/  FSETP.GT.AND P4, PT, |R123|, 8.50705917302346158658e+37, PT ;  /* 0x7e8000007b00780b */ /* 0x000fce0003f84200 */
[----:B------:R-:W-:Y:S01]  /*2270*/  BAR.SYNC.DEFER_BLOCKING 0x0 ;  /* 0x0000000000007b1d */ /* 0x000fe20000010000 */
[C---:B------:R-:W-:Y:S02]  /*2280*/  FSETP.GEU.AND P3, PT, |R122|.reuse, 1.175494350822287508e-38, PT ;  /* 0x008000007a00780b */ /* 0x040fe40003f6e200 */
[C---:B------:R-:W-:Y:S02]  /*2290*/  FSETP.GEU.AND P5, PT, |R123|.reuse, 1.175494350822287508e-38, PT ;  /* 0x008000007b00780b */ /* 0x040fe40003fae200 */
[----:B------:R-:W-:Y:S01]  /*22a0*/  FSETP.GEU.AND P6, PT, R122, 1.175494350822287508e-38, PT ;  /* 0x008000007a00780b */ /* 0x000fe20003fce000 */
[----:B------:R-:W-:Y:S01]  /*22b0*/  UMOV UR4, 0x400 ;  /* 0x0000040000047882 */ /* 0x000fe20000000000 */
[----:B------:R-:W-:Y:S02]  /*22c0*/  FSETP.GEU.AND P1, PT, R123, 1.175494350822287508e-38, PT ;  /* 0x008000007b00780b */ /* 0x000fe40003f2e000 */
[----:B------:R-:W-:Y:S01]  /*22d0*/  FSEL R13, RZ, -23, P6 ;  /* 0xc1b80000ff0d7808 */ /* 0x000fe20003000000 */
[----:B------:R-:W-:Y:S01]  /*22e0*/  @P2 FMUL R57, R57, 0.25 ;  /* 0x3e80000039392820 */ /* 0x000fe20000400000 */
[----:B------:R-:W-:Y:S01]  /*22f0*/  @P2 FMUL R56, R56, 0.25 ;  /* 0x3e80000038382820 */ /* 0x000fe20000400000 */
[----:B------:R-:W-:Y:S01]  /*2300*/  @P4 FMUL R59, R59, 0.25 ;  /* 0x3e8000003b3b4820 */ /* 0x000fe20000400000 */
[----:B------:R-:W-:Y:S01]  /*2310*/  @P4 FMUL R58, R58, 0.25 ;  /* 0x3e8000003a3a4820 */ /* 0x000fe20000400000 */
[----:B------:R-:W-:Y:S01]  /*2320*/  @!P3 FMUL R57, R57, 16777216 ;  /* 0x4b8000003939b820 */ /* 0x000fe20000400000 */
[----:B------:R-:W-:Y:S01]  /*2330*/  @!P3 FMUL R56, R56, 16777216 ;  /* 0x4b8000003838b820 */ /* 0x000fe20000400000 */
[----:B------:R-:W-:Y:S01]  /*2340*/  @!P5 FMUL R59, R59, 16777216 ;  /* 0x4b8000003b3bd820 */ /* 0x000fe20000400000 */
[----:B------:R-:W-:Y:S01]  /*2350*/  @!P5 FMUL R58, R58, 16777216 ;  /* 0x4b8000003a3ad820 */ /* 0x000fe20000400000 */
[----:B-1----:R-:W-:Y:S01]  /*2360*/  ULEA UR6, UR5, UR4, 0x18 ;  /* 0x0000000405067291 */ /* 0x002fe2000f8ec0ff */
[----:B------:R-:W1:Y:S01]  /*2370*/  LDCU.64 UR4, c[0x0][0x3e0] ;  /* 0x00007c00ff0477ac */ /* 0x000e620008000a00 */
[----:B0-----:R-:W-:-:S02]  /*2380*/  SHF.L.U32 R4, R5, 0x5, RZ ;  /* 0x0000000505047819 */ /* 0x001fc400000006ff */
[C---:B------:R-:W-:Y:S02]  /*2390*/  LOP3.LUT R8, R5.reuse, 0x3f, RZ, 0xc0, !PT ;  /* 0x0000003f05087812 */ /* 0x040fe400078ec0ff */
[C---:B------:R-:W-:Y:S02]  /*23a0*/  LOP3.LUT R3, R5.reuse, 0x18, RZ, 0xc0, !PT ;  /* 0x0000001805037812 */ /* 0x040fe400078ec0ff */
[----:B------:R-:W-:Y:S02]  /*23b0*/  LOP3.LUT R11, R5, 0xc0, RZ, 0xc0, !PT ;  /* 0x000000c0050b7812 */ /* 0x000fe400078ec0ff */
[----:B------:R-:W-:Y:S01]  /*23c0*/  LOP3.LUT R4, R4, 0x60, RZ, 0xc0, !PT ;  /* 0x0000006004047812 */ /* 0x000fe200078ec0ff */
[----:B------:R-:W-:Y:S01]  /*23d0*/  IMAD R9, R3, 0x20, R8 ;  /* 0x0000002003097824 */ /* 0x000fe200078e0208 */
[----:B------:R-:W-:Y:S01]  /*23e0*/  SHF.R.U32.HI R6, RZ, 0x4, R5 ;  /* 0x00000004ff067819 */ /* 0x000fe20000011605 */
[----:B------:R-:W-:Y:S01]  /*23f0*/  FMUL R8, R122, 8388608 ;  /* 0x4b0000007a087820 */ /* 0x000fe20000400000 */
[----:B------:R-:W-:Y:S01]  /*2400*/  LOP3.LUT R2, R5, 0x1c, RZ, 0xc0, !PT ;  /* 0x0000001c05027812 */ /* 0x000fe200078ec0ff */
[----:B------:R-:W-:Y:S01]  /*2410*/  IMAD R4, R11, 0x4, R4 ;  /* 0x000000040b047824 */ /* 0x000fe200078e0204 */
[----:B------:R-:W-:Y:S01]  /*2420*/  LOP3.LUT R7, R6, 0x2, RZ, 0xc0, !PT ;  /* 0x0000000206077812 */ /* 0x000fe200078ec0ff */
[----:B-1----:R-:W-:Y:S01]  /*2430*/  UIMAD UR4, UR7, UR4, URZ ;  /* 0x00000004070472a4 */ /* 0x002fe2000f8e02ff */
[----:B------:R-:W-:-:S02]  /*2440*/  SHF.R.U32.HI R6, RZ, 0x1, R11 ;  /* 0x00000001ff067819 */ /* 0x000fc4000001160b */
[----:B------:R-:W-:Y:S02]  /*2450*/  SHF.L.U32 R9, R9, 0x2, RZ ;  /* 0x0000000209097819 */ /* 0x000fe400000006ff */
[----:B------:R-:W-:Y:S01]  /*2460*/  IADD3 R28, PT, PT, R2, R4, R7 ;  /* 0x00000004021c7210 */ /* 0x000fe20007ffe007 */
[----:B------:R-:W-:Y:S01]  /*2470*/  FMUL R7, R125, 8388608 ;  /* 0x4b0000007d077820 */ /* 0x000fe20000400000 */
[----:B------:R-:W-:Y:S01]  /*2480*/  LOP3.LUT R4, R9, R6, RZ, 0x3c, !PT ;  /* 0x0000000609047212 */ /* 0x000fe200078e3cff */
[----:B------:R-:W-:Y:S01]  /*2490*/  FMUL R6, R123, 8388608 ;  /* 0x4b0000007b067820 */ /* 0x000fe20000400000 */
[----:B------:R-:W-:Y:S01]  /*24a0*/  FSEL R8, R8, R122, !P6 ;  /* 0x0000007a08087208 */ /* 0x000fe20007000000 */
[----:B------:R-:W-:Y:S01]  /*24b0*/  @P2 FMUL R122, R122, 0.25 ;  /* 0x3e8000007a7a2820 */ /* 0x000fe20000400000 */
[----:B------:R-:W-:Y:S01]  /*24c0*/  LOP3.LUT R10, R5, 0xff, RZ, 0xc0, !PT ;  /* 0x000000ff050a7812 */ /* 0x000fe200078ec0ff */
[----:B------:R-:W-:Y:S01]  /*24d0*/  FMUL R9, R124, 8388608 ;  /* 0x4b0000007c097820 */ /* 0x000fe20000400000 */
[----:B------:R-:W-:Y:S01]  /*24e0*/  FSEL R6, R6, R123, !P1 ;  /* 0x0000007b06067208 */ /* 0x000fe20004800000 */
[----:B------:R-:W-:Y:S01]  /*24f0*/  @P4 FMUL R123, R123, 0.25 ;  /* 0x3e8000007b7b4820 */ /* 0x000fe20000400000 */
[----:B------:R-:W-:Y:S01]  /*2500*/  FSETP.GEU.AND P4, PT, R124, 1.175494350822287508e-38, PT ;  /* 0x008000007c00780b */ /* 0x000fe20003f8e000 */
[----:B------:R-:W-:Y:S01]  /*2510*/  @!P3 FMUL R122, R122, 16777216 ;  /* 0x4b8000007a7ab820 */ /* 0x000fe20000400000 */
[----:B------:R-:W-:Y:S01]  /*2520*/  FSETP.GT.AND P2, PT, |R124|, 8.50705917302346158658e+37, PT ;  /* 0x7e8000007c00780b */ /* 0x000fe20003f44200 */
[----:B------:R-:W-:Y:S01]  /*2530*/  @!P5 FMUL R123, R123, 16777216 ;  /* 0x4b8000007b7bd820 */ /* 0x000fe20000400000 */
[----:B------:R-:W-:Y:S01]  /*2540*/  ISETP.GE.U32.AND P0, PT, R10, 0x20, PT ;  /* 0x000000200a00780c */ /* 0x000fe20003f06070 */
[----:B------:R-:W0:Y:S01]  /*2550*/  MUFU.RCP R16, R122 ;  /* 0x0000007a00107308 */ /* 0x000e220000001000 */
[----:B------:R-:W-:Y:S01]  /*2560*/  FSETP.GT.AND P5, PT, |R125|, 8.50705917302346158658e+37, PT ;  /* 0x7e8000007d00780b */ /* 0x000fe20003fa4200 */
[----:B------:R-:W-:Y:S01]  /*2570*/  VIADD R12, R8, 0xc0cafb0d ;  /* 0xc0cafb0d080c7836 */ /* 0x000fe20000000000 */
[----:B------:R-:W-:-:S02]  /*2580*/  FSEL R9, R9, R124, !P4 ;  /* 0x0000007c09097208 */ /* 0x000fc40006000000 */
[----:B------:R-:W-:Y:S02]  /*2590*/  FSEL R10, RZ, -23, P4 ;  /* 0xc1b80000ff0a7808 */ /* 0x000fe40002000000 */
[C---:B------:R-:W-:Y:S01]  /*25a0*/  FSETP.GEU.AND P4, PT, |R124|.reuse, 1.175494350822287508e-38, PT ;  /* 0x008000007c00780b */ /* 0x040fe20003f8e200 */
[----:B------:R-:W1:Y:S01]  /*25b0*/  MUFU.RCP R14, R123 ;  /* 0x0000007b000e7308 */ /* 0x000e620000001000 */
[C---:B------:R-:W-:Y:S01]  /*25c0*/  FSETP.GEU.AND P6, PT, |R125|.reuse, 1.175494350822287508e-38, PT ;  /* 0x008000007d00780b */ /* 0x040fe20003fce200 */
[----:B------:R-:W-:Y:S01]  /*25d0*/  @P2 FMUL R124, R124, 0.25 ;  /* 0x3e8000007c7c2820 */ /* 0x000fe20000400000 */
[----:B------:R-:W-:Y:S01]  /*25e0*/  FSETP.GEU.AND P3, PT, R125, 1.175494350822287508e-38, PT ;  /* 0x008000007d00780b */ /* 0x000fe20003f6e000 */
[----:B------:R-:W-:Y:S01]  /*25f0*/  VIADD R11, R9, 0xc0cafb0d ;  /* 0xc0cafb0d090b7836 */ /* 0x000fe20000000000 */
[----:B------:R-:W-:Y:S01]  /*2600*/  LOP3.LUT R15, R12, 0xff800000, RZ, 0xc0, !PT ;  /* 0xff8000000c0f7812 */ /* 0x000fe200078ec0ff */
[----:B------:R-:W-:Y:S01]  /*2610*/  @P2 FMUL R33, R33, 0.25 ;  /* 0x3e80000021212820 */ /* 0x000fe20000400000 */
[----:B------:R-:W-:Y:S01]  /*2620*/  FSEL R7, R7, R125, !P3 ;  /* 0x0000007d07077208 */ /* 0x000fe20005800000 */
[----:B------:R-:W-:Y:S01]  /*2630*/  @P5 FMUL R125, R125, 0.25 ;  /* 0x3e8000007d7d5820 */ /* 0x000fe20000400000 */
[C---:B0-----:R-:W-:Y:S01]  /*2640*/  FMUL R22, R16.reuse, R57 ;  /* 0x0000003910167220 */ /* 0x041fe20000400000 */
[----:B------:R-:W-:Y:S01]  /*2650*/  FMUL R25, R16, R56 ;  /* 0x0000003810197220 */ /* 0x000fe20000400000 */
[----:B------:R-:W-:Y:S01]  /*2660*/  LOP3.LUT R12, R11, 0xff800000, RZ, 0xc0, !PT ;  /* 0xff8000000b0c7812 */ /* 0x000fe200078ec0ff */
[----:B------:R-:W-:Y:S01]  /*2670*/  @!P4 FMUL R124, R124, 16777216 ;  /* 0x4b8000007c7cc820 */ /* 0x000fe20000400000 */
[----:B------:R-:W-:Y:S01]  /*2680*/  @P2 FMUL R32, R32, 0.25 ;  /* 0x3e80000020202820 */ /* 0x000fe20000400000 */
[----:B------:R-:W-:Y:S01]  /*2690*/  @!P6 FMUL R125, R125, 16777216 ;  /* 0x4b8000007d7de820 */ /* 0x000fe20000400000 */
[----:B------:R-:W-:Y:S01]  /*26a0*/  I2FP.F32.S32 R11, R12 ;  /* 0x0000000c000b7245 */ /* 0x000fe20000201400 */
[----:B------:R-:W0:Y:S01]  /*26b0*/  MUFU.RCP R16, R124 ;  /* 0x0000007c00107308 */ /* 0x000e220000001000 */
[C---:B-1----:R-:W-:Y:S01]  /*26c0*/  FMUL R20, R14.reuse, R59 ;  /* 0x0000003b0e147220 */ /* 0x042fe20000400000 */
[----:B------:R-:W-:Y:S01]  /*26d0*/  FMUL R21, R14, R58 ;  /* 0x0000003a0e157220 */ /* 0x000fe20000400000 */
[----:B------:R-:W-:Y:S01]  /*26e0*/  I2FP.F32.S32 R14, R15 ;  /* 0x0000000f000e7245 */ /* 0x000fe20000201400 */
[----:B------:R-:W-:Y:S01]  /*26f0*/  @P5 FMUL R35, R35, 0.25 ;  /* 0x3e80000023235820 */ /* 0x000fe20000400000 */
[----:B------:R-:W-:Y:S01]  /*2700*/  @P5 FMUL R34, R34, 0.25 ;  /* 0x3e80000022225820 */ /* 0x000fe20000400000 */
[----:B------:R-:W-:Y:S01]  /*2710*/  @!P4 FMUL R33, R33, 16777216 ;  /* 0x4b8000002121c820 */ /* 0x000fe20000400000 */
[----:B------:R-:W-:Y:S01]  /*2720*/  @!P4 FMUL R32, R32, 16777216 ;  /* 0x4b8000002020c820 */ /* 0x000fe20000400000 */
[----:B------:R-:W1:Y:S01]  /*2730*/  MUFU.RCP R18, R125 ;  /* 0x0000007d00127308 */ /* 0x000e620000001000 */
[----:B------:R-:W-:Y:S01]  /*2740*/  FFMA.FTZ R17, R14, 1.1920928955078125e-07, R13 ;  /* 0x340000000e117823 */ /* 0x000fe2000001000d */
[----:B------:R-:W-:-:S02]  /*2750*/  VIADD R13, R6, 0xc0cafb0d ;  /* 0xc0cafb0d060d7836 */ /* 0x000fc40000000000 */
[----:B------:R-:W-:Y:S01]  /*2760*/  @!P6 FMUL R35, R35, 16777216 ;  /* 0x4b8000002323e820 */ /* 0x000fe20000400000 */
[----:B------:R-:W-:Y:S01]  /*2770*/  @!P6 FMUL R34, R34, 16777216 ;  /* 0x4b8000002222e820 */ /* 0x000fe20000400000 */
[----:B------:R-:W-:Y:S01]  /*2780*/  FFMA.FTZ R10, R11, 1.1920928955078125e-07, R10 ;  /* 0x340000000b0a7823 */ /* 0x000fe2000001000a */
[----:B------:R-:W-:Y:S01]  /*2790*/  IADD3 R11, PT, PT, R7, -0x3f3504f3, RZ ;  /* 0xc0cafb0d070b7810 */ /* 0x000fe20007ffe0ff */
[----:B------:R-:W-:Y:S01]  /*27a0*/  IMAD.IADD R15, R8, 0x1, -R15 ;  /* 0x00000001080f7824 */ /* 0x000fe200078e0a0f */
[----:B------:R-:W-:Y:S01]  /*27b0*/  LOP3.LUT R19, R13, 0xff800000, RZ, 0xc0, !PT ;  /* 0xff8000000d137812 */ /* 0x000fe200078ec0ff */
[C---:B0-----:R-:W-:Y:S01]  /*27c0*/  FMUL R23, R16.reuse, R33 ;  /* 0x0000002110177220 */ /* 0x041fe20000400000 */
[----:B------:R-:W-:Y:S01]  /*27d0*/  FMUL R26, R16, R32 ;  /* 0x00000020101a7220 */ /* 0x000fe20000400000 */
[----:B------:R-:W-:Y:S01]  /*27e0*/  FSEL R13, RZ, -23, P1 ;  /* 0xc1b80000ff0d7808 */ /* 0x000fe20000800000 */
[----:B------:R-:W-:Y:S01]  /*27f0*/  FADD R15, R15, -1 ;  /* 0xbf8000000f0f7421 */ /* 0x000fe20000000000 */
[----:B------:R-:W-:Y:S01]  /*2800*/  LOP3.LUT R14, R11, 0xff800000, RZ, 0xc0, !PT ;  /* 0xff8000000b0e7812 */ /* 0x000fe200078ec0ff */
[----:B------:R-:W0:Y:S01]  /*2810*/  LDC.64 R32, c[0x0][0x3a0] ;  /* 0x0000e800ff207b82 */ /* 0x000e220000000a00 */
[----:B------:R-:W-:Y:S01]  /*2820*/  F2FP.F16.F32.PACK_AB R26, R23, R26 ;  /* 0x0000001a171a723e */ /* 0x000fe200000000ff */
[C---:B-1----:R-:W-:Y:S01]  /*2830*/  FMUL R24, R18.reuse, R35 ;  /* 0x0000002312187220 */ /* 0x042fe20000400000 */
[----:B------:R-:W-:Y:S01]  /*2840*/  FMUL R27, R18, R34 ;  /* 0x00000022121b7220 */ /* 0x000fe20000400000 */
[----:B------:R-:W-:-:S02]  /*2850*/  I2FP.F32.S32 R18, R19 ;  /* 0x0000001300127245 */ /* 0x000fc40000201400 */
[----:B------:R1:W-:Y:S01]  /*2860*/  STS.U16 [R28+UR6], R26 ;  /* 0x0000001a1c007988 */ /* 0x0003e20008000406 */
[----:B------:R-:W-:Y:S02]  /*2870*/  FSEL R11, RZ, -23, P3 ;  /* 0xc1b80000ff0b7808 */ /* 0x000fe40001800000 */
[----:B------:R-:W-:Y:S01]  /*2880*/  I2FP.F32.S32 R16, R14 ;  /* 0x0000000e00107245 */ /* 0x000fe20000201400 */
[----:B------:R-:W-:Y:S01]  /*2890*/  FFMA.FTZ R23, R18, 1.1920928955078125e-07, R13 ;  /* 0x3400000012177823 */ /* 0x000fe2000001000d */
[----:B------:R-:W-:Y:S01]  /*28a0*/  PRMT R18, R26, 0x7632, R18 ;  /* 0x000076321a127816 */ /* 0x000fe20000000012 */
[----:B------:R-:W-:Y:S01]  /*28b0*/  IMAD.IADD R14, R7, 0x1, -R14 ;  /* 0x00000001070e7824 */ /* 0x000fe200078e0a0e */
[----:B------:R-:W-:Y:S01]  /*28c0*/  F2FP.F16.F32.PACK_AB R20, R20, R21 ;  /* 0x000000151414723e */ /* 0x000fe200000000ff */
[----:B------:R-:W-:Y:S01]  /*28d0*/  FFMA.FTZ R16, R16, 1.1920928955078125e-07, R11 ;  /* 0x3400000010107823 */ /* 0x000fe2000001000b */
[----:B------:R-:W-:Y:S01]  /*28e0*/  F2FP.F16.F32.PACK_AB R24, R24, R27 ;  /* 0x0000001b1818723e */ /* 0x000fe200000000ff */
[----:B------:R2:W-:Y:S01]  /*28f0*/  STS.U16 [R28+UR6+0x80], R18 ;  /* 0x000080121c007988 */ /* 0x0005e20008000406 */
[----:B------:R-:W-:Y:S01]  /*2900*/  F2FP.F16.F32.PACK_AB R22, R22, R25 ;  /* 0x000000191616723e */ /* 0x000fe200000000ff */
[----:B------:R-:W-:Y:S01]  /*2910*/  FADD R14, R14, -1 ;  /* 0xbf8000000e0e7421 */ /* 0x000fe20000000000 */
[----:B------:R-:W-:-:S02]  /*2920*/  LOP3.LUT R11, R28, 0x20, RZ, 0x3c, !PT ;  /* 0x000000201c0b7812 */ /* 0x000fc400078e3cff */
[C---:B------:R-:W-:Y:S02]  /*2930*/  LOP3.LUT R13, R28.reuse, 0x40, RZ, 0x3c, !PT ;  /* 0x000000401c0d7812 */ /* 0x040fe400078e3cff */
[----:B------:R-:W-:Y:S01]  /*2940*/  LOP3.LUT R21, R28, 0x60, RZ, 0x3c, !PT ;  /* 0x000000601c157812 */ /* 0x000fe200078e3cff */
[----:B------:R3:W-:Y:S01]  /*2950*/  STS.U16 [R11+UR6+0x400], R24 ;  /* 0x000400180b007988 */ /* 0x0007e20008000406 */
[C---:B-1----:R-:W-:Y:S02]  /*2960*/  PRMT R26, R20.reuse, 0x7610, R26 ;  /* 0x00007610141a7816 */ /* 0x042fe4000000001a */
[----:B--2---:R-:W-:Y:S01]  /*2970*/  PRMT R28, R20, 0x7632, R28 ;  /* 0x00007632141c7816 */ /* 0x004fe2000000001c */
[----:B------:R-:W-:Y:S01]  /*2980*/  IMAD.MOV.U32 R20, RZ, RZ, 0x3dc6b27f ;  /* 0x3dc6b27fff147424 */ /* 0x000fe200078e00ff */
[----:B------:R-:W-:Y:S02]  /*2990*/  IADD3 R12, PT, PT, R9, -R12, RZ ;  /* 0x8000000c090c7210 */ /* 0x000fe40007ffe0ff */
[----:B------:R-:W-:Y:S01]  /*29a0*/  PRMT R25, R24, 0x7632, R25 ;  /* 0x0000763218197816 */ /* 0x000fe20000000019 */
[C---:B------:R-:W-:Y:S01]  /*29b0*/  FFMA.FTZ R18, R15.reuse, R20, -0.16845393180847167969 ;  /* 0xbe2c7f300f127423 */ /* 0x040fe20000010014 */
[----:B------:R-:W-:Y:S01]  /*29c0*/  IADD3 R19, PT, PT, R6, -R19, RZ ;  /* 0x8000001306137210 */ /* 0x000fe20007ffe0ff */
[----:B------:R-:W-:Y:S01]  /*29d0*/  FADD R12, R12, -1 ;  /* 0xbf8000000c0c7421 */ /* 0x000fe20000000000 */
[----:B------:R-:W-:Y:S01]  /*29e0*/  PRMT R27, R22, 0x7632, R27 ;  /* 0x00007632161b7816 */ /* 0x000fe2000000001b */
[----:B------:R1:W-:Y:S01]  /*29f0*/  STS.U16 [R11+UR6+0x480], R25 ;  /* 0x000480190b007988 */ /* 0x0003e20008000406 */
[----:B------:R-:W-:Y:S01]  /*2a00*/  FFMA.FTZ R18, R15, R18, 0.1716887056827545166 ;  /* 0x3e2fcf2a0f127423 */ /* 0x000fe20000010012 */
[----:B------:R-:W-:Y:S01]  /*2a10*/  FADD R19, R19, -1 ;  /* 0xbf80000013137421 */ /* 0x000fe20000000000 */
[----:B---3--:R-:W2:Y:S01]  /*2a20*/  LDC R24, c[0x0][0x3e8] ;  /* 0x0000fa00ff187b82 */ /* 0x008ea20000000800 */
[----:B------:R-:W-:Y:S01]  /*2a30*/  STS.U16 [R13+UR6+0x800], R22 ;  /* 0x000800160d007988 */ /* 0x000fe20008000406 */
[----:B------:R-:W-:Y:S01]  /*2a40*/  FFMA.FTZ R18, R15, R18, -0.17900948226451873779 ;  /* 0xbe374e430f127423 */ /* 0x000fe20000010012 */
[----:B------:R-:W-:-:S02]  /*2a50*/  ISETP.GE.U32.AND P4, PT, R8, 0x7f800000, PT ;  /* 0x7f8000000800780c */ /* 0x000fc40003f86070 */
[----:B------:R3:W-:Y:S01]  /*2a60*/  STS.U16 [R13+UR6+0x880], R27 ;  /* 0x0008801b0d007988 */ /* 0x0007e20008000406 */
[----:B------:R-:W-:Y:S01]  /*2a70*/  FFMA.FTZ R18, R15, R18, 0.20512372255325317383 ;  /* 0x3e520bf40f127423 */ /* 0x000fe20000010012 */
[C---:B-1----:R-:W-:Y:S01]  /*2a80*/  FFMA.FTZ R11, R12.reuse, R20, -0.16845393180847167969 ;  /* 0xbe2c7f300c0b7423 */ /* 0x042fe20000010014 */
[----:B------:R-:W-:Y:S01]  /*2a90*/  ISETP.GE.U32.AND P3, PT, R9, 0x7f800000, PT ;  /* 0x7f8000000900780c */ /* 0x000fe20003f66070 */
[----:B------:R-:W-:Y:S01]  /*2aa0*/  STS.U16 [R21+UR6+0xc00], R26 ;  /* 0x000c001a15007988 */ /* 0x000fe20008000406 */
[----:B------:R-:W-:Y:S01]  /*2ab0*/  FFMA.FTZ R18, R15, R18, -0.24046532809734344482 ;  /* 0xbe763c8b0f127423 */ /* 0x000fe20000010012 */
[----:B------:R-:W-:Y:S01]  /*2ac0*/  FFMA.FTZ R11, R12, R11, 0.1716887056827545166 ;  /* 0x3e2fcf2a0c0b7423 */ /* 0x000fe2000001000b */
[----:B------:R-:W-:Y:S01]  /*2ad0*/  ISETP.GE.U32.AND P1, PT, R7, 0x7f800000, PT ;  /* 0x7f8000000700780c */ /* 0x000fe20003f26070 */
[----:B------:R1:W-:Y:S01]  /*2ae0*/  STS.U16 [R21+UR6+0xc80], R28 ;  /* 0x000c801c15007988 */ /* 0x0003e20008000406 */
[----:B------:R-:W-:Y:S01]  /*2af0*/  FFMA.FTZ R18, R15, R18, 0.28857114911079406738 ;  /* 0x3e93bf990f127423 */ /* 0x000fe20000010012 */
[-C--:B---3--:R-:W-:Y:S01]  /*2b00*/  FFMA.FTZ R13, R14, R20.reuse, -0.16845393180847167969 ;  /* 0xbe2c7f300e0d7423 */ /* 0x088fe20000010014 */
[----:B------:R-:W-:Y:S01]  /*2b10*/  FFMA.FTZ R20, R19, R20, -0.16845393180847167969 ;  /* 0xbe2c7f3013147423 */ /* 0x000fe20000010014 */
[----:B------:R-:W-:Y:S01]  /*2b20*/  FFMA.FTZ R11, R12, R11, -0.17900948226451873779 ;  /* 0xbe374e430c0b7423 */ /* 0x000fe2000001000b */
[----:B------:R-:W-:Y:S01]  /*2b30*/  FFMA.FTZ R18, R15, R18, -0.36067417263984680176 ;  /* 0xbeb8aa490f127423 */ /* 0x000fe20000010012 */
[----:B------:R-:W-:Y:S01]  /*2b40*/  FFMA.FTZ R13, R14, R13, 0.1716887056827545166 ;  /* 0x3e2fcf2a0e0d7423 */ /* 0x000fe2000001000d */
[C---:B------:R-:W-:Y:S01]  /*2b50*/  FFMA.FTZ R20, R19.reuse, R20, 0.1716887056827545166 ;  /* 0x3e2fcf2a13147423 */ /* 0x040fe20000010014 */
[----:B------:R-:W-:Y:S01]  /*2b60*/  FFMA.FTZ R11, R12, R11, 0.20512372255325317383 ;  /* 0x3e520bf40c0b7423 */ /* 0x000fe2000001000b */
[----:B------:R-:W-:Y:S01]  /*2b70*/  BAR.SYNC.DEFER_BLOCKING 0x0 ;  /* 0x0000000000007b1d */ /* 0x000fe20000010000 */
[----:B------:R-:W-:Y:S01]  /*2b80*/  FFMA.FTZ R13, R14, R13, -0.17900948226451873779 ;  /* 0xbe374e430e0d7423 */ /* 0x000fe2000001000d */
[----:B------:R-:W-:Y:S01]  /*2b90*/  FFMA.FTZ R20, R19, R20, -0.17900948226451873779 ;  /* 0xbe374e4313147423 */ /* 0x000fe20000010014 */
[----:B------:R-:W-:Y:S01]  /*2ba0*/  FFMA.FTZ R11, R12, R11, -0.24046532809734344482 ;  /* 0xbe763c8b0c0b7423 */ /* 0x000fe2000001000b */
[----:B------:R-:W-:Y:S01]  /*2bb0*/  FFMA.FTZ R18, R15, R18, 0.48089820146560668945 ;  /* 0x3ef6384a0f127423 */ /* 0x000fe20000010012 */
[----:B------:R-:W-:Y:S01]  /*2bc0*/  FFMA.FTZ R13, R14, R13, 0.20512372255325317383 ;  /* 0x3e520bf40e0d7423 */ /* 0x000fe2000001000d */
[----:B------:R-:W-:Y:S01]  /*2bd0*/  FFMA.FTZ R20, R19, R20, 0.20512372255325317383 ;  /* 0x3e520bf413147423 */ /* 0x000fe20000010014 */
[----:B------:R-:W-:Y:S01]  /*2be0*/  FFMA.FTZ R11, R12, R11, 0.28857114911079406738 ;  /* 0x3e93bf990c0b7423 */ /* 0x000fe2000001000b */
[----:B------:R-:W-:Y:S01]  /*2bf0*/  FFMA.FTZ R18, R15, R18, -0.72134751081466674805 ;  /* 0xbf38aa3b0f127423 */ /* 0x000fe20000010012 */
[----:B------:R-:W-:Y:S01]  /*2c00*/  FFMA.FTZ R13, R14, R13, -0.24046532809734344482 ;  /* 0xbe763c8b0e0d7423 */ /* 0x000fe2000001000d */
[----:B------:R-:W-:Y:S01]  /*2c10*/  FFMA.FTZ R20, R19, R20, -0.24046532809734344482 ;  /* 0xbe763c8b13147423 */ /* 0x000fe20000010014 */
[----:B------:R-:W-:Y:S01]  /*2c20*/  FFMA.FTZ R11, R12, R11, -0.36067417263984680176 ;  /* 0xbeb8aa490c0b7423 */ /* 0x000fe2000001000b */
[----:B------:R-:W-:Y:S01]  /*2c30*/  FMUL R18, R15, R18 ;  /* 0x000000120f127220 */ /* 0x000fe20000400000 */
[----:B------:R-:W-:Y:S01]  /*2c40*/  FFMA.FTZ R13, R14, R13, 0.28857114911079406738 ;  /* 0x3e93bf990e0d7423 */ /* 0x000fe2000001000d */
[----:B------:R-:W-:Y:S01]  /*2c50*/  FFMA.FTZ R20, R19, R20, 0.28857114911079406738 ;  /* 0x3e93bf9913147423 */ /* 0x000fe20000010014 */
[----:B------:R-:W-:Y:S01]  /*2c60*/  FFMA.FTZ R11, R12, R11, 0.48089820146560668945 ;  /* 0x3ef6384a0c0b7423 */ /* 0x000fe2000001000b */
[----:B------:R-:W-:Y:S01]  /*2c70*/  FMUL R18, R15, R18 ;  /* 0x000000120f127220 */ /* 0x000fe20000400000 */
[----:B------:R-:W-:Y:S01]  /*2c80*/  FFMA.FTZ R13, R14, R13, -0.36067417263984680176 ;  /* 0xbeb8aa490e0d7423 */ /* 0x000fe2000001000d */
[----:B------:R-:W-:Y:S01]  /*2c90*/  FFMA.FTZ R20, R19, R20, -0.36067417263984680176 ;  /* 0xbeb8aa4913147423 */ /* 0x000fe20000010014 */
[----:B------:R-:W-:Y:S01]  /*2ca0*/  FFMA.FTZ R11, R12, R11, -0.72134751081466674805 ;  /* 0xbf38aa3b0c0b7423 */ /* 0x000fe2000001000b */
[----:B------:R-:W-:Y:S01]  /*2cb0*/  FFMA.FTZ R18, R15, 1.4426950216293334961, R18 ;  /* 0x3fb8aa3b0f127823 */ /* 0x000fe20000010012 */
[----:B------:R-:W-:Y:S01]  /*2cc0*/  FFMA.FTZ R13, R14, R13, 0.48089820146560668945 ;  /* 0x3ef6384a0e0d7423 */ /* 0x000fe2000001000d */
[----:B------:R-:W-:Y:S01]  /*2cd0*/  FFMA.FTZ R20, R19, R20, 0.48089820146560668945 ;  /* 0x3ef6384a13147423 */ /* 0x000fe20000010014 */
[----:B------:R-:W-:Y:S01]  /*2ce0*/  FMUL R11, R12, R11 ;  /* 0x0000000b0c0b7220 */ /* 0x000fe20000400000 */
[----:B------:R-:W-:Y:S01]  /*2cf0*/  FADD R22, R17, R18 ;  /* 0x0000001211167221 */ /* 0x000fe20000000000 */
[----:B------:R-:W-:Y:S01]  /*2d00*/  FFMA.FTZ R13, R14, R13, -0.72134751081466674805 ;  /* 0xbf38aa3b0e0d7423 */ /* 0x000fe2000001000d */
[C---:B------:R-:W-:Y:S01]  /*2d10*/  FFMA.FTZ R20, R19.reuse, R20, -0.72134751081466674805 ;  /* 0xbf38aa3b13147423 */ /* 0x040fe20000010014 */
[----:B------:R-:W-:Y:S01]  /*2d20*/  FMUL R11, R12, R11 ;  /* 0x0000000b0c0b7220 */ /* 0x000fe20000400000 */
[----:B------:R-:W3:Y:S01]  /*2d30*/  LDS R25, [R4+UR6] ;  /* 0x0000000604197984 */ /* 0x000ee20008000800 */
[----:B------:R-:W-:Y:S01]  /*2d40*/  FMUL R13, R14, R13 ;  /* 0x0000000d0e0d7220 */ /* 0x000fe20000400000 */
[C---:B------:R-:W-:Y:S01]  /*2d50*/  FMUL R20, R19.reuse, R20 ;  /* 0x0000001413147220 */ /* 0x040fe20000400000 */
[----:B------:R-:W-:Y:S01]  /*2d60*/  FFMA.FTZ R11, R12, 1.4426950216293334961, R11 ;  /* 0x3fb8aa3b0c0b7823 */ /* 0x000fe2000001000b */
[----:B------:R-:W4:Y:S01]  /*2d70*/  LDS R27, [R4+UR6+0x100] ;  /* 0x00010006041b7984 */ /* 0x000f220008000800 */
[----:B------:R-:W-:Y:S01]  /*2d80*/  FMUL R13, R14, R13 ;  /* 0x0000000d0e0d7220 */ /* 0x000fe20000400000 */
[C---:B------:R-:W-:Y:S01]  /*2d90*/  FMUL R20, R19.reuse, R20 ;  /* 0x0000001413147220 */ /* 0x040fe20000400000 */
[----:B------:R-:W-:Y:S01]  /*2da0*/  ISETP.GE.U32.AND P5, PT, R6, 0x7f800000, PT ;  /* 0x7f8000000600780c */ /* 0x000fe20003fa6070 */
[----:B------:R-:W5:Y:S01]  /*2db0*/  LDS R29, [R4+UR6+0x200] ;  /* 0x00020006041d7984 */ /* 0x000f620008000800 */
[----:B------:R-:W-:Y:S01]  /*2dc0*/  FFMA.FTZ R13, R14, 1.4426950216293334961, R13 ;  /* 0x3fb8aa3b0e0d7823 */ /* 0x000fe2000001000d */
[----:B------:R-:W-:Y:S01]  /*2dd0*/  FFMA.FTZ R12, R19, 1.4426950216293334961, R20 ;  /* 0x3fb8aa3b130c7823 */ /* 0x000fe20000010014 */
[----:B------:R-:W-:Y:S01]  /*2de0*/  FADD R20, R10, R11 ;  /* 0x0000000b0a147221 */ /* 0x000fe20000000000 */
[----:B------:R-:W0:Y:S01]  /*2df0*/  LDC.64 R18, c[0x0][0x398] ;  /* 0x0000e600ff127b82 */ /* 0x000e220000000a00 */
[----:B-1----:R-:W-:Y:S01]  /*2e00*/  FADD R21, R16, R13 ;  /* 0x0000000d10157221 */ /* 0x002fe20000000000 */
[----:B------:R-:W-:Y:S01]  /*2e10*/  SHF.R.U32.HI R13, RZ, 0x5, R5 ;  /* 0x00000005ff0d7819 */ /* 0x000fe20000011605 */
[----:B------:R-:W-:Y:S01]  /*2e20*/  FADD R23, R23, R12 ;  /* 0x0000000c17177221 */ /* 0x000fe20000000000 */
[----:B------:R-:W-:Y:S01]  /*2e30*/  @P4 IMAD.MOV.U32 R11, RZ, RZ, 0x7f800000 ;  /* 0x7f800000ff0b4424 */ /* 0x000fe200078e00ff */
[----:B------:R1:W0:Y:S01]  /*2e40*/  LDS R31, [R4+UR6+0x300] ;  /* 0x00030006041f7984 */ /* 0x0002220008000800 */
[----:B------:R-:W-:Y:S01]  /*2e50*/  SGXT.U32 R13, R13, 0x3 ;  /* 0x000000030d0d781a */ /* 0x000fe20000000000 */
[----:B------:R-:W-:Y:S01]  /*2e60*/  @P3 IMAD.MOV.U32 R12, RZ, RZ, 0x7f800000 ;  /* 0x7f800000ff0c3424 */ /* 0x000fe200078e00ff */
[C---:B------:R-:W-:Y:S01]  /*2e70*/  FSETP.NEU.AND P2, PT, R8.reuse, RZ, PT ;  /* 0x000000ff0800720b */ /* 0x040fe20003f4d000 */
[----:B------:R-:W-:Y:S01]  /*2e80*/  @P4 FFMA.FTZ R22, R8, R11, +INF ;  /* 0x7f80000008164423 */ /* 0x000fe2000001000b */
[----:B------:R-:W-:Y:S01]  /*2e90*/  FSETP.NEU.AND P4, PT, R9, RZ, PT ;  /* 0x000000ff0900720b */ /* 0x000fe20003f8d000 */
[----:B--2---:R-:W-:-:S02]  /*2ea0*/  IMAD R10, R13, R24, RZ ;  /* 0x000000180d0a7224 */ /* 0x004fc400078e02ff */
[----:B------:R-:W-:Y:S01]  /*2eb0*/  @P3 FFMA.FTZ R20, R9, R12, +INF ;  /* 0x7f80000009143423 */ /* 0x000fe2000001000c */
[----:B------:R-:W-:Y:S01]  /*2ec0*/  IMAD R8, R0, UR5, RZ ;  /* 0x0000000500087c24 */ /* 0x000fe2000f8e02ff */
[----:B------:R-:W-:Y:S01]  /*2ed0*/  USHF.L.U32 UR5, UR4, 0x1, URZ ;  /* 0x0000000104057899 */ /* 0x000fe200080006ff */
[----:B------:R-:W-:Y:S01]  /*2ee0*/  @P1 IMAD.MOV.U32 R12, RZ, RZ, 0x7f800000 ;  /* 0x7f800000ff0c1424 */ /* 0x000fe200078e00ff */
[----:B------:R-:W-:Y:S01]  /*2ef0*/  LEA R9, R24, R10, 0x3 ;  /* 0x0000000a18097211 */ /* 0x000fe200078e18ff */
[----:B------:R-:W-:Y:S01]  /*2f00*/  @P5 IMAD.MOV.U32 R13, RZ, RZ, 0x7f800000 ;  /* 0x7f800000ff0d5424 */ /* 0x000fe200078e00ff */
[C---:B------:R-:W-:Y:S01]  /*2f10*/  FSETP.NEU.AND P3, PT, R7.reuse, RZ, PT ;  /* 0x000000ff0700720b */ /* 0x040fe20003f6d000 */
[----:B------:R-:W-:Y:S01]  /*2f20*/  @P1 FFMA.FTZ R21, R7, R12, +INF ;  /* 0x7f80000007151423 */ /* 0x000fe2000001000c */
[----:B------:R-:W-:Y:S01]  /*2f30*/  SHF.L.U32 R7, R8, 0x1, RZ ;  /* 0x0000000108077819 */ /* 0x000fe200000006ff */
[----:B------:R-:W-:Y:S02]  /*2f40*/  IMAD R11, R24, 0x8, R9 ;  /* 0x00000008180b7824 */ /* 0x000fe400078e0209 */
[----:B------:R-:W-:Y:S01]  /*2f50*/  @P5 FFMA.FTZ R23, R6, R13, +INF ;  /* 0x7f80000006175423 */ /* 0x000fe2000001000d */
[----:B------:R-:W-:Y:S01]  /*2f60*/  IMAD.SHL.U32 R5, R5, 0x10, RZ ;  /* 0x0000001005057824 */ /* 0x000fe200078e00ff */
[----:B0-----:R-:W-:Y:S01]  /*2f70*/  IADD3 R18, P5, P6, R7, UR5, R18 ;  /* 0x0000000507127c10 */ /* 0x001fe2000febe012 */
[----:B------:R-:W-:Y:S01]  /*2f80*/  UIMAD.WIDE UR4, UR4, 0x2, URZ ;  /* 0x00000002040478a5 */ /* 0x000fe2000f8e02ff */
[----:B------:R-:W-:Y:S01]  /*2f90*/  IMAD R13, R24, 0x8, R11 ;  /* 0x00000008180d7824 */ /* 0x000fe200078e020b */
[----:B------:R-:W-:Y:S01]  /*2fa0*/  FSETP.NEU.AND P1, PT, R6, RZ, PT ;  /* 0x000000ff0600720b */ /* 0x000fe20003f2d000 */
[----:B------:R-:W-:Y:S01]  /*2fb0*/  IMAD.HI R8, R8, 0x2, RZ ;  /* 0x0000000208087827 */ /* 0x000fe200078e02ff */
[----:B------:R-:W-:-:S02]  /*2fc0*/  LOP3.LUT R5, R5, 0x70, RZ, 0xc0, !PT ;  /* 0x0000007005057812 */ /* 0x000fc400078ec0ff */
[----:B------:R-:W-:Y:S02]  /*2fd0*/  LEA R15, R24, R13, 0x3 ;  /* 0x0000000d180f7211 */ /* 0x000fe400078e18ff */
[----:B------:R-:W-:Y:S01]  /*2fe0*/  IADD3.X R28, PT, PT, R8, UR5, R19, P5, P6 ;  /* 0x00000005081c7c10 */ /* 0x000fe2000afec413 */
[----:B------:R-:W-:Y:S01]  /*2ff0*/  VIADD R26, R5, UR6 ;  /* 0x00000006051a7c36 */ /* 0x000fe20008000000 */
[-C--:B------:R-:W-:Y:S01]  /*3000*/  LEA R6, P6, R10, R18.reuse, 0x1 ;  /* 0x000000120a067211 */ /* 0x080fe200078c08ff */
[----:B------:R-:W0:Y:S01]  /*3010*/  LDCU UR4, c[0x0][0x3ec] ;  /* 0x00007d80ff0477ac */ /* 0x000e220008000800 */
[----:B------:R-:W-:Y:S02]  /*3020*/  LEA R8, P5, R9, R18, 0x1 ;  /* 0x0000001209087211 */ /* 0x000fe400078a08ff */
[----:B------:R-:W-:Y:S02]  /*3030*/  LEA R17, R24, R15, 0x3 ;  /* 0x0000000f18117211 */ /* 0x000fe400078e18ff */
[----:B------:R-:W-:-:S02]  /*3040*/  LEA.HI.X.SX32 R7, R10, R28, 0x1, P6 ;  /* 0x0000001c0a077211 */ /* 0x000fc400030f0eff */
[----:B------:R-:W-:Y:S01]  /*3050*/  LEA R10, P6, R11, R18, 0x1 ;  /* 0x000000120b0a7211 */ /* 0x000fe200078c08ff */
[C---:B------:R-:W-:Y:S01]  /*3060*/  IMAD R19, R24.reuse, 0x8, R17 ;  /* 0x0000000818137824 */ /* 0x040fe200078e0211 */
[----:B------:R-:W-:Y:S01]  /*3070*/  LEA.HI.X.SX32 R9, R9, R28, 0x1, P5 ;  /* 0x0000001c09097211 */ /* 0x000fe200028f0eff */
[----:B---3--:R-:W-:Y:S01]  /*3080*/  STG.E.U16 desc[UR8][R6.64], R25 ;  /* 0x0000001906007986 */ /* 0x008fe2000c101508 */
[----:B------:R-:W-:Y:S02]  /*3090*/  LEA R12, P5, R13, R18, 0x1 ;  /* 0x000000120d0c7211 */ /* 0x000fe400078a08ff */
[----:B------:R-:W-:Y:S02]  /*30a0*/  LEA.HI R26, R3, R26, RZ, 0x1f ;  /* 0x0000001a031a7211 */ /* 0x000fe400078ff8ff */
[----:B------:R-:W-:Y:S02]  /*30b0*/  PRMT R3, R25, 0x7632, R3 ;  /* 0x0000763219037816 */ /* 0x000fe40000000003 */
[----:B------:R-:W-:Y:S01]  /*30c0*/  LEA.HI.X.SX32 R11, R11, R28, 0x1, P6 ;  /* 0x0000001c0b0b7211 */ /* 0x000fe200030f0eff */
[----:B0-----:R-:W-:Y:S01]  /*30d0*/  UIMAD UR4, UR7, UR4, URZ ;  /* 0x00000004070472a4 */ /* 0x001fe2000f8e02ff */
[----:B-1----:R-:W-:Y:S01]  /*30e0*/  LEA R4, P6, R15, R18, 0x1 ;  /* 0x000000120f047211 */ /* 0x002fe200078c08ff */
[----:B------:R0:W-:Y:S01]  /*30f0*/  STG.E.U16 desc[UR8][R8.64], R3 ;  /* 0x0000000308007986 */ /* 0x0001e2000c101508 */
[----:B------:R-:W-:Y:S01]  /*3100*/  LEA.HI.X.SX32 R13, R13, R28, 0x1, P5 ;  /* 0x0000001c0d0d7211 */ /* 0x000fe200028f0eff */
[----:B------:R-:W-:Y:S01]  /*3110*/  USHF.L.U32 UR7, UR4, 0x2, URZ ;  /* 0x0000000204077899 */ /* 0x000fe200080006ff */
[----:B------:R-:W-:Y:S01]  /*3120*/  LEA R14, P5, R17, R18, 0x1 ;  /* 0x00000012110e7211 */ /* 0x000fe200078a08ff */
[----:B----4-:R5:W-:Y:S01]  /*3130*/  STG.E.U16 desc[UR8][R10.64], R27 ;  /* 0x0000001b0a007986 */ /* 0x010be2000c101508 */
[----:B------:R-:W-:Y:S01]  /*3140*/  LEA R24, R24, R19, 0x3 ;  /* 0x0000001318187211 */ /* 0x000fe200078e18ff */
[----:B------:R-:W-:Y:S01]  /*3150*/  UIMAD.WIDE UR4, UR4, 0x4, URZ ;  /* 0x00000004040478a5 */ /* 0x000fe2000f8e02ff */
[----:B------:R-:W-:-:S02]  /*3160*/  LEA.HI.X.SX32 R5, R15, R28, 0x1, P6 ;  /* 0x0000001c0f057211 */ /* 0x000fc400030f0eff */
[----:B------:R-:W-:Y:S02]  /*3170*/  LEA R16, P6, R19, R18, 0x1 ;  /* 0x0000001213107211 */ /* 0x000fe400078c08ff */
[----:B------:R-:W-:Y:S02]  /*3180*/  LEA.HI.X.SX32 R15, R17, R28, 0x1, P5 ;  /* 0x0000001c110f7211 */ /* 0x000fe400028f0eff */
[----:B0-----:R-:W-:Y:S02]  /*3190*/  PRMT R9, R27, 0x7632, R9 ;  /* 0x000076321b097816 */ /* 0x001fe40000000009 */
[----:B------:R-:W-:Y:S02]  /*31a0*/  LEA R18, P5, R24, R18, 0x1 ;  /* 0x0000001218127211 */ /* 0x000fe400078a08ff */
[----:B-----5:R-:W-:Y:S01]  /*31b0*/  PRMT R11, R29, 0x7632, R11 ;  /* 0x000076321d0b7816 */ /* 0x020fe2000000000b */
[----:B------:R-:W-:Y:S01]  /*31c0*/  STG.E.U16 desc[UR8][R12.64], R9 ;  /* 0x000000090c007986 */ /* 0x000fe2000c101508 */
[----:B------:R-:W-:-:S02]  /*31d0*/  LEA.HI.X.SX32 R17, R19, R28, 0x1, P6 ;  /* 0x0000001c13117211 */ /* 0x000fc400030f0eff */
[----:B------:R-:W-:Y:S01]  /*31e0*/  LEA.HI.X.SX32 R19, R24, R28, 0x1, P5 ;  /* 0x0000001c18137211 */ /* 0x000fe200028f0eff */
[----:B------:R0:W-:Y:S01]  /*31f0*/  STG.E.U16 desc[UR8][R4.64], R29 ;  /* 0x0000001d04007986 */ /* 0x0001e2000c101508 */
[----:B------:R-:W-:Y:S02]  /*3200*/  FSEL R7, R20, -INF , P4 ;  /* 0xff80000014077808 */ /* 0x000fe40002000000 */
[----:B------:R-:W-:Y:S01]  /*3210*/  FSEL R6, R21, -INF , P3 ;  /* 0xff80000015067808 */ /* 0x000fe20001800000 */
[----:B------:R1:W-:Y:S01]  /*3220*/  STG.E.U16 desc[UR8][R14.64], R11 ;  /* 0x0000000b0e007986 */ /* 0x0003e2000c101508 */
[----:B------:R-:W-:Y:S01]  /*3230*/  FSEL R3, R22, -INF , P2 ;  /* 0xff80000016037808 */ /* 0x000fe20001000000 */
[----:B------:R-:W-:Y:S01]  /*3240*/  FFMA R20, R7, 0.69314718246459960938, R62 ;  /* 0x3f31721807147823 */ /* 0x000fe2000000003e */
[----:B------:R-:W-:Y:S01]  /*3250*/  FSEL R8, R23, -INF , P1 ;  /* 0xff80000017087808 */ /* 0x000fe20000800000 */
[----:B------:R1:W-:Y:S01]  /*3260*/  STG.E.U16 desc[UR8][R16.64], R31 ;  /* 0x0000001f10007986 */ /* 0x0003e2000c101508 */
[----:B------:R-:W-:Y:S01]  /*3270*/  FFMA R21, R6, 0.69314718246459960938, R63 ;  /* 0x3f31721806157823 */ /* 0x000fe2000000003f */
[----:B------:R-:W-:Y:S01]  /*3280*/  FFMA R22, R3, 0.69314718246459960938, R68 ;  /* 0x3f31721803167823 */ /* 0x000fe20000000044 */
[----:B------:R-:W-:Y:S01]  /*3290*/  SHF.L.U32 R3, R0, 0x2, RZ ;  /* 0x0000000200037819 */ /* 0x000fe200000006ff */
[----:B------:R-:W-:Y:S01]  /*32a0*/  FFMA R23, R8, 0.69314718246459960938, R69 ;  /* 0x3f31721808177823 */ /* 0x000fe20000000045 */
[----:B0-----:R-:W-:Y:S01]  /*32b0*/  PRMT R5, R31, 0x7632, R5 ;  /* 0x000076321f057816 */ /* 0x001fe20000000005 */
[----:B------:R-:W-:Y:S01]  /*32c0*/  IMAD.HI R0, R0, 0x4, RZ ;  /* 0x0000000400007827 */ /* 0x000fe200078e02ff */
[----:B------:R-:W-:-:S02]  /*32d0*/  LEA R4, R2, UR6, 0x2 ;  /* 0x0000000602047c11 */ /* 0x000fc4000f8e10ff */
[----:B------:R-:W-:Y:S01]  /*32e0*/  IADD3 R2, P1, P2, R3, UR7, R32 ;  /* 0x0000000703027c10 */ /* 0x000fe2000fa3e020 */
[----:B------:R1:W-:Y:S03]  /*32f0*/  STG.E.U16 desc[UR8][R18.64], R5 ;  /* 0x0000000512007986 */ /* 0x0003e6000c101508 */
[----:B------:R-:W-:Y:S01]  /*3300*/  IADD3.X R3, PT, PT, R0, UR5, R33, P1, P2 ;  /* 0x0000000500037c10 */ /* 0x000fe20008fe4421 */
[----:B------:R-:W-:Y:S06]  /*3310*/  BAR.SYNC.DEFER_BLOCKING 0x0 ;  /* 0x0000000000007b1d */ /* 0x000fec0000010000 */
[----:B------:R1:W-:Y:S02]  /*3320*/  STS.128 [R4], R20 ;  /* 0x0000001404007388 */ /* 0x0003e40000000c00 */
[----:B------:R-:W-:Y:S06]  /*3330*/  BAR.SYNC.DEFER_BLOCKING 0x0 ;  /* 0x0000000000007b1d */ /* 0x000fec0000010000 */
[----:B------:R-:W-:Y:S05]  /*3340*/  @P0 EXIT ;  /* 0x000000000000094d */ /* 0x000fea0003800000 */
[----:B-1----:R-:W0:Y:S04]  /*3350*/  LDS R5, [R26] ;  /* 0x000000001a057984 */ /* 0x002e280000000800 */
[----:B0-----:R-:W-:Y:S01]  /*3360*/  STG.E desc[UR8][R2.64], R5 ;  /* 0x0000000502007986 */ /* 0x001fe2000c101908 */
[----:B------:R-:W-:Y:S05]  /*3370*/  EXIT ;  /* 0x000000000000794d */ /* 0x000fea0003800000 */
.L_x_2:
[----:B------:R-:W-:-:S00]  /*3380*/  BRA `(.L_x_2) ;  /* 0xfffffffc00fc7947 */ /* 0x000fc0000383ffff */
[----:B------:R-:W-:-:S00]  /*3390*/  NOP ;  /* 0x0000000000007918 */ /* 0x000fc00000000000 */
        /* <DEDUP_REMOVED lines=14> */
.L_x_3:


//--------------------- .nv.global.init           --------------------------
	.section	.nv.global.init,"aw",@progbits
.nv.global.init:
	.type		_$_str,@object
	.size		_$_str,(.L_0 - _$_str)
_$_str:
        /*0000*/ 	.byte	0x5f, 0x5f, 0x43, 0x55, 0x44, 0x41, 0x5f, 0x46, 0x54, 0x5a, 0x00
.L_0:


//--------------------- .nv.shared.attn_fwd       --------------------------
	.section	.nv.shared.attn_fwd,"aw",@nobits
	.sectionflags	@""
	.align	16
	.zero		1024


//--------------------- .nv.shared.reserved.0     --------------------------
	.section	.nv.shared.reserved.0,"aw",@nobits
	.weak		__nv_reservedSMEM_offset_0_alias
	.size		__nv_reservedSMEM_offset_0_alias, 0, 64
	.other		__nv_reservedSMEM_offset_0_alias,@"STO_CUDA_RESERVED_SHARED STV_DEFAULT"
__nv_reservedSMEM_offset_0_alias:
	.zero		0
	.zero		64


//--------------------- .nv.constant0.attn_fwd    --------------------------
	.section	.nv.constant0.attn_fwd,"a",@progbits
	.sectionflags	@""
	.align	4
.nv.constant0.attn_fwd:
	.zero		1032


//--------------------- SYMBOLS --------------------------

	.type		.nv.reservedSmem.offset0,@object
	.size		.nv.reservedSmem.offset0,0x4
	.type		.nv.reservedSmem.cap,@object
	.size		.nv.reservedSmem.cap,0x4
